//
// Generated by NVIDIA NVVM Compiler
//
// Compiler Build ID: CL-36424714
// Cuda compilation tools, release 13.0, V13.0.88
// Based on NVVM 20.0.0
//

.version 9.0
.target sm_100
.address_size 64

	// .globl	_Z21rhs_bc_anltsol_kerneliiddPdS_
.func  (.param .align 16 .b8 func_retval0[16]) __internal_trig_reduction_slowpathd
(
	.param .b64 __internal_trig_reduction_slowpathd_param_0
)
;
.extern .shared .align 16 .b8 sdata[];
.global .align 8 .b8 __cudart_i2opi_d[144] = {8, 93, 141, 31, 177, 95, 251, 107, 234, 146, 82, 138, 247, 57, 7, 61, 123, 241, 229, 235, 199, 186, 39, 117, 45, 234, 95, 158, 102, 63, 70, 79, 183, 9, 203, 39, 207, 126, 54, 109, 31, 109, 10, 90, 139, 17, 47, 239, 15, 152, 5, 222, 255, 151, 248, 31, 59, 40, 249, 189, 139, 95, 132, 156, 244, 57, 83, 131, 57, 214, 145, 57, 65, 126, 95, 180, 38, 112, 156, 233, 132, 68, 187, 46, 245, 53, 130, 232, 62, 167, 41, 177, 28, 235, 29, 254, 28, 146, 209, 9, 234, 46, 73, 6, 224, 210, 77, 66, 58, 110, 36, 183, 97, 197, 187, 222, 171, 99, 81, 254, 65, 144, 67, 60, 153, 149, 98, 219, 192, 221, 52, 245, 209, 87, 39, 252, 41, 21, 68, 78, 110, 131, 249, 162};
.global .align 16 .b8 __cudart_sin_cos_coeffs[128] = {70, 210, 176, 44, 241, 229, 90, 190, 146, 227, 172, 105, 227, 29, 199, 62, 161, 98, 219, 25, 160, 1, 42, 191, 24, 8, 17, 17, 17, 17, 129, 63, 84, 85, 85, 85, 85, 85, 197, 191, 0, 0, 0, 0, 0, 0, 0, 0, 0, 0, 0, 0, 0, 0, 0, 0, 100, 129, 253, 32, 131, 255, 168, 189, 40, 133, 239, 193, 167, 238, 33, 62, 217, 230, 6, 142, 79, 126, 146, 190, 233, 188, 221, 25, 160, 1, 250, 62, 71, 93, 193, 22, 108, 193, 86, 191, 81, 85, 85, 85, 85, 85, 165, 63, 0, 0, 0, 0, 0, 0, 224, 191, 0, 0, 0, 0, 0, 0, 240, 63};

.visible .entry _Z21rhs_bc_anltsol_kerneliiddPdS_(
	.param .u32 _Z21rhs_bc_anltsol_kerneliiddPdS__param_0,
	.param .u32 _Z21rhs_bc_anltsol_kerneliiddPdS__param_1,
	.param .f64 _Z21rhs_bc_anltsol_kerneliiddPdS__param_2,
	.param .f64 _Z21rhs_bc_anltsol_kerneliiddPdS__param_3,
	.param .u64 .ptr .align 1 _Z21rhs_bc_anltsol_kerneliiddPdS__param_4,
	.param .u64 .ptr .align 1 _Z21rhs_bc_anltsol_kerneliiddPdS__param_5
)
{
	.reg .pred 	%p<10>;
	.reg .b32 	%r<31>;
	.reg .b64 	%rd<16>;
	.reg .b64 	%fd<76>;

	ld.param.u32 	%r8, [_Z21rhs_bc_anltsol_kerneliiddPdS__param_0];
	ld.param.u32 	%r9, [_Z21rhs_bc_anltsol_kerneliiddPdS__param_1];
	ld.param.f64 	%fd15, [_Z21rhs_bc_anltsol_kerneliiddPdS__param_2];
	ld.param.f64 	%fd16, [_Z21rhs_bc_anltsol_kerneliiddPdS__param_3];
	ld.param.u64 	%rd1, [_Z21rhs_bc_anltsol_kerneliiddPdS__param_4];
	ld.param.u64 	%rd2, [_Z21rhs_bc_anltsol_kerneliiddPdS__param_5];
	mov.u32 	%r10, %ctaid.x;
	mov.u32 	%r11, %ntid.x;
	mov.u32 	%r12, %tid.x;
	mad.lo.s32 	%r1, %r10, %r11, %r12;
	mul.lo.s32 	%r13, %r9, %r8;
	setp.ge.s32 	%p1, %r1, %r13;
	@%p1 bra 	$L__BB0_10;
	div.s32 	%r14, %r1, %r8;
	mul.lo.s32 	%r15, %r14, %r8;
	sub.s32 	%r16, %r1, %r15;
	add.s32 	%r17, %r16, 1;
	cvt.rn.f64.s32 	%fd17, %r17;
	mul.f64 	%fd18, %fd15, %fd17;
	add.s32 	%r18, %r14, 1;
	cvt.rn.f64.s32 	%fd19, %r18;
	mul.f64 	%fd1, %fd16, %fd19;
	mul.f64 	%fd2, %fd18, 0d400921FB54442D18;
	abs.f64 	%fd3, %fd2;
	setp.neu.f64 	%p2, %fd3, 0d7FF0000000000000;
	@%p2 bra 	$L__BB0_3;
	mov.f64 	%fd25, 0d0000000000000000;
	mul.rn.f64 	%fd74, %fd2, %fd25;
	mov.b32 	%r29, 0;
	bra.uni 	$L__BB0_5;
$L__BB0_3:
	mul.f64 	%fd20, %fd2, 0d3FE45F306DC9C883;
	cvt.rni.s32.f64 	%r29, %fd20;
	cvt.rn.f64.s32 	%fd21, %r29;
	fma.rn.f64 	%fd22, %fd21, 0dBFF921FB54442D18, %fd2;
	fma.rn.f64 	%fd23, %fd21, 0dBC91A62633145C00, %fd22;
	fma.rn.f64 	%fd74, %fd21, 0dB97B839A252049C0, %fd23;
	setp.ltu.f64 	%p3, %fd3, 0d41E0000000000000;
	@%p3 bra 	$L__BB0_5;
	{ // callseq 0, 0
	.param .b64 param0;
	st.param.f64 	[param0], %fd2;
	.param .align 16 .b8 retval0[16];
	call.uni (retval0), 
	__internal_trig_reduction_slowpathd, 
	(
	param0
	);
	ld.param.f64 	%fd74, [retval0];
	ld.param.b32 	%r29, [retval0+8];
	} // callseq 0
$L__BB0_5:
	shl.b32 	%r21, %r29, 6;
	cvt.u64.u32 	%rd3, %r21;
	and.b64  	%rd4, %rd3, 64;
	mov.u64 	%rd5, __cudart_sin_cos_coeffs;
	add.s64 	%rd6, %rd5, %rd4;
	mul.rn.f64 	%fd26, %fd74, %fd74;
	and.b32  	%r22, %r29, 1;
	setp.eq.b32 	%p4, %r22, 1;
	selp.f64 	%fd27, 0dBDA8FF8320FD8164, 0d3DE5DB65F9785EBA, %p4;
	ld.global.nc.v2.f64 	{%fd28, %fd29}, [%rd6];
	fma.rn.f64 	%fd30, %fd27, %fd26, %fd28;
	fma.rn.f64 	%fd31, %fd30, %fd26, %fd29;
	ld.global.nc.v2.f64 	{%fd32, %fd33}, [%rd6+16];
	fma.rn.f64 	%fd34, %fd31, %fd26, %fd32;
	fma.rn.f64 	%fd35, %fd34, %fd26, %fd33;
	ld.global.nc.v2.f64 	{%fd36, %fd37}, [%rd6+32];
	fma.rn.f64 	%fd38, %fd35, %fd26, %fd36;
	fma.rn.f64 	%fd39, %fd38, %fd26, %fd37;
	fma.rn.f64 	%fd40, %fd39, %fd74, %fd74;
	fma.rn.f64 	%fd41, %fd39, %fd26, 0d3FF0000000000000;
	selp.f64 	%fd42, %fd41, %fd40, %p4;
	and.b32  	%r23, %r29, 2;
	setp.eq.s32 	%p5, %r23, 0;
	mov.f64 	%fd43, 0d0000000000000000;
	sub.f64 	%fd44, %fd43, %fd42;
	selp.f64 	%fd8, %fd42, %fd44, %p5;
	mul.f64 	%fd9, %fd1, 0d400921FB54442D18;
	abs.f64 	%fd10, %fd9;
	setp.neu.f64 	%p6, %fd10, 0d7FF0000000000000;
	@%p6 bra 	$L__BB0_7;
	mov.f64 	%fd50, 0d0000000000000000;
	mul.rn.f64 	%fd75, %fd9, %fd50;
	mov.b32 	%r30, 0;
	bra.uni 	$L__BB0_9;
$L__BB0_7:
	mul.f64 	%fd45, %fd9, 0d3FE45F306DC9C883;
	cvt.rni.s32.f64 	%r30, %fd45;
	cvt.rn.f64.s32 	%fd46, %r30;
	fma.rn.f64 	%fd47, %fd46, 0dBFF921FB54442D18, %fd9;
	fma.rn.f64 	%fd48, %fd46, 0dBC91A62633145C00, %fd47;
	fma.rn.f64 	%fd75, %fd46, 0dB97B839A252049C0, %fd48;
	setp.ltu.f64 	%p7, %fd10, 0d41E0000000000000;
	@%p7 bra 	$L__BB0_9;
	{ // callseq 1, 0
	.param .b64 param0;
	st.param.f64 	[param0], %fd9;
	.param .align 16 .b8 retval0[16];
	call.uni (retval0), 
	__internal_trig_reduction_slowpathd, 
	(
	param0
	);
	ld.param.f64 	%fd75, [retval0];
	ld.param.b32 	%r30, [retval0+8];
	} // callseq 1
$L__BB0_9:
	shl.b32 	%r26, %r30, 6;
	cvt.u64.u32 	%rd7, %r26;
	and.b64  	%rd8, %rd7, 64;
	add.s64 	%rd10, %rd5, %rd8;
	mul.rn.f64 	%fd51, %fd75, %fd75;
	and.b32  	%r27, %r30, 1;
	setp.eq.b32 	%p8, %r27, 1;
	selp.f64 	%fd52, 0dBDA8FF8320FD8164, 0d3DE5DB65F9785EBA, %p8;
	ld.global.nc.v2.f64 	{%fd53, %fd54}, [%rd10];
	fma.rn.f64 	%fd55, %fd52, %fd51, %fd53;
	fma.rn.f64 	%fd56, %fd55, %fd51, %fd54;
	ld.global.nc.v2.f64 	{%fd57, %fd58}, [%rd10+16];
	fma.rn.f64 	%fd59, %fd56, %fd51, %fd57;
	fma.rn.f64 	%fd60, %fd59, %fd51, %fd58;
	ld.global.nc.v2.f64 	{%fd61, %fd62}, [%rd10+32];
	fma.rn.f64 	%fd63, %fd60, %fd51, %fd61;
	fma.rn.f64 	%fd64, %fd63, %fd51, %fd62;
	fma.rn.f64 	%fd65, %fd64, %fd75, %fd75;
	fma.rn.f64 	%fd66, %fd64, %fd51, 0d3FF0000000000000;
	selp.f64 	%fd67, %fd66, %fd65, %p8;
	and.b32  	%r28, %r30, 2;
	setp.eq.s32 	%p9, %r28, 0;
	mov.f64 	%fd68, 0d0000000000000000;
	sub.f64 	%fd69, %fd68, %fd67;
	selp.f64 	%fd70, %fd67, %fd69, %p9;
	mul.f64 	%fd71, %fd8, %fd70;
	cvta.to.global.u64 	%rd11, %rd2;
	mul.wide.s32 	%rd12, %r1, 8;
	add.s64 	%rd13, %rd11, %rd12;
	st.global.f64 	[%rd13], %fd71;
	mul.f64 	%fd72, %fd8, 0d4033BD3CC9BE45DE;
	mul.f64 	%fd73, %fd72, %fd70;
	cvta.to.global.u64 	%rd14, %rd1;
	add.s64 	%rd15, %rd14, %rd12;
	st.global.f64 	[%rd15], %fd73;
$L__BB0_10:
	ret;

}
	// .globl	_Z15LU_setup_kerneliiddPdS_
.visible .entry _Z15LU_setup_kerneliiddPdS_(
	.param .u32 _Z15LU_setup_kerneliiddPdS__param_0,
	.param .u32 _Z15LU_setup_kerneliiddPdS__param_1,
	.param .f64 _Z15LU_setup_kerneliiddPdS__param_2,
	.param .f64 _Z15LU_setup_kerneliiddPdS__param_3,
	.param .u64 .ptr .align 1 _Z15LU_setup_kerneliiddPdS__param_4,
	.param .u64 .ptr .align 1 _Z15LU_setup_kerneliiddPdS__param_5
)
{
	.reg .pred 	%p<2>;
	.reg .b32 	%r<8>;
	.reg .b64 	%rd<8>;
	.reg .b64 	%fd<9>;

	ld.param.u32 	%r2, [_Z15LU_setup_kerneliiddPdS__param_0];
	ld.param.u32 	%r3, [_Z15LU_setup_kerneliiddPdS__param_1];
	ld.param.f64 	%fd1, [_Z15LU_setup_kerneliiddPdS__param_2];
	ld.param.f64 	%fd2, [_Z15LU_setup_kerneliiddPdS__param_3];
	ld.param.u64 	%rd1, [_Z15LU_setup_kerneliiddPdS__param_4];
	ld.param.u64 	%rd2, [_Z15LU_setup_kerneliiddPdS__param_5];
	mov.u32 	%r4, %ctaid.x;
	mov.u32 	%r5, %ntid.x;
	mov.u32 	%r6, %tid.x;
	mad.lo.s32 	%r1, %r4, %r5, %r6;
	mul.lo.s32 	%r7, %r3, %r2;
	setp.ge.s32 	%p1, %r1, %r7;
	@%p1 bra 	$L__BB1_2;
	cvta.to.global.u64 	%rd3, %rd1;
	cvta.to.global.u64 	%rd4, %rd2;
	mul.f64 	%fd3, %fd1, %fd1;
	rcp.rn.f64 	%fd4, %fd3;
	mul.f64 	%fd5, %fd2, %fd2;
	rcp.rn.f64 	%fd6, %fd5;
	add.f64 	%fd7, %fd4, %fd6;
	mul.f64 	%fd8, %fd7, 0dC000000000000000;
	mul.wide.s32 	%rd5, %r1, 8;
	add.s64 	%rd6, %rd3, %rd5;
	st.global.f64 	[%rd6], %fd8;
	add.s64 	%rd7, %rd4, %rd5;
	st.global.f64 	[%rd7], %fd6;
$L__BB1_2:
	ret;

}
	// .globl	_Z26tridiagonal_forward_kerneliiPdS_dii
.visible .entry _Z26tridiagonal_forward_kerneliiPdS_dii(
	.param .u32 _Z26tridiagonal_forward_kerneliiPdS_dii_param_0,
	.param .u32 _Z26tridiagonal_forward_kerneliiPdS_dii_param_1,
	.param .u64 .ptr .align 1 _Z26tridiagonal_forward_kerneliiPdS_dii_param_2,
	.param .u64 .ptr .align 1 _Z26tridiagonal_forward_kerneliiPdS_dii_param_3,
	.param .f64 _Z26tridiagonal_forward_kerneliiPdS_dii_param_4,
	.param .u32 _Z26tridiagonal_forward_kerneliiPdS_dii_param_5,
	.param .u32 _Z26tridiagonal_forward_kerneliiPdS_dii_param_6
)
{
	.reg .pred 	%p<10>;
	.reg .b32 	%r<50>;
	.reg .b64 	%rd<34>;
	.reg .b64 	%fd<65>;

	ld.param.u32 	%r21, [_Z26tridiagonal_forward_kerneliiPdS_dii_param_0];
	ld.param.u32 	%r22, [_Z26tridiagonal_forward_kerneliiPdS_dii_param_1];
	ld.param.u64 	%rd3, [_Z26tridiagonal_forward_kerneliiPdS_dii_param_2];
	ld.param.u64 	%rd4, [_Z26tridiagonal_forward_kerneliiPdS_dii_param_3];
	ld.param.f64 	%fd1, [_Z26tridiagonal_forward_kerneliiPdS_dii_param_4];
	ld.param.u32 	%r23, [_Z26tridiagonal_forward_kerneliiPdS_dii_param_5];
	ld.param.u32 	%r24, [_Z26tridiagonal_forward_kerneliiPdS_dii_param_6];
	cvta.to.global.u64 	%rd1, %rd3;
	cvta.to.global.u64 	%rd2, %rd4;
	mov.u32 	%r25, %ctaid.x;
	mov.u32 	%r26, %ntid.x;
	mul.lo.s32 	%r1, %r25, %r26;
	mov.u32 	%r2, %tid.x;
	add.s32 	%r27, %r1, %r2;
	add.s32 	%r3, %r27, %r23;
	min.s32 	%r28, %r24, %r21;
	setp.le.s32 	%p1, %r28, %r3;
	setp.lt.s32 	%p2, %r22, 2;
	or.pred  	%p3, %p1, %p2;
	@%p3 bra 	$L__BB2_10;
	add.s32 	%r4, %r22, -1;
	add.s32 	%r30, %r22, -2;
	and.b32  	%r5, %r4, 3;
	setp.lt.u32 	%p4, %r30, 3;
	mov.b32 	%r49, 1;
	@%p4 bra 	$L__BB2_5;
	and.b32  	%r32, %r4, -4;
	neg.s32 	%r47, %r32;
	shl.b32 	%r7, %r21, 2;
	add.s32 	%r33, %r2, %r23;
	add.s32 	%r34, %r33, %r21;
	add.s32 	%r44, %r34, %r1;
	mov.b32 	%r46, 0;
	mul.wide.s32 	%rd7, %r21, 8;
	mov.u32 	%r45, %r3;
$L__BB2_3:
	.pragma "nounroll";
	mul.wide.s32 	%rd5, %r45, 8;
	add.s64 	%rd6, %rd2, %rd5;
	ld.global.f64 	%fd2, [%rd6];
	div.rn.f64 	%fd3, %fd1, %fd2;
	add.s64 	%rd8, %rd6, %rd7;
	ld.global.f64 	%fd4, [%rd8];
	mul.f64 	%fd5, %fd1, %fd3;
	sub.f64 	%fd6, %fd4, %fd5;
	st.global.f64 	[%rd8], %fd6;
	mul.wide.s32 	%rd9, %r44, 8;
	add.s64 	%rd10, %rd1, %rd9;
	ld.global.f64 	%fd7, [%rd10];
	add.s64 	%rd11, %rd1, %rd5;
	ld.global.f64 	%fd8, [%rd11];
	mul.f64 	%fd9, %fd3, %fd8;
	sub.f64 	%fd10, %fd7, %fd9;
	st.global.f64 	[%rd10], %fd10;
	ld.global.f64 	%fd11, [%rd8];
	div.rn.f64 	%fd12, %fd1, %fd11;
	add.s64 	%rd12, %rd8, %rd7;
	ld.global.f64 	%fd13, [%rd12];
	mul.f64 	%fd14, %fd1, %fd12;
	sub.f64 	%fd15, %fd13, %fd14;
	st.global.f64 	[%rd12], %fd15;
	add.s64 	%rd13, %rd10, %rd7;
	ld.global.f64 	%fd16, [%rd13];
	ld.global.f64 	%fd17, [%rd10];
	mul.f64 	%fd18, %fd12, %fd17;
	sub.f64 	%fd19, %fd16, %fd18;
	st.global.f64 	[%rd13], %fd19;
	ld.global.f64 	%fd20, [%rd12];
	div.rn.f64 	%fd21, %fd1, %fd20;
	add.s64 	%rd14, %rd12, %rd7;
	ld.global.f64 	%fd22, [%rd14];
	mul.f64 	%fd23, %fd1, %fd21;
	sub.f64 	%fd24, %fd22, %fd23;
	st.global.f64 	[%rd14], %fd24;
	add.s64 	%rd15, %rd13, %rd7;
	ld.global.f64 	%fd25, [%rd15];
	ld.global.f64 	%fd26, [%rd13];
	mul.f64 	%fd27, %fd21, %fd26;
	sub.f64 	%fd28, %fd25, %fd27;
	st.global.f64 	[%rd15], %fd28;
	ld.global.f64 	%fd29, [%rd14];
	div.rn.f64 	%fd30, %fd1, %fd29;
	add.s64 	%rd16, %rd14, %rd7;
	ld.global.f64 	%fd31, [%rd16];
	mul.f64 	%fd32, %fd1, %fd30;
	sub.f64 	%fd33, %fd31, %fd32;
	st.global.f64 	[%rd16], %fd33;
	add.s64 	%rd17, %rd15, %rd7;
	ld.global.f64 	%fd34, [%rd17];
	ld.global.f64 	%fd35, [%rd15];
	mul.f64 	%fd36, %fd30, %fd35;
	sub.f64 	%fd37, %fd34, %fd36;
	st.global.f64 	[%rd17], %fd37;
	add.s32 	%r47, %r47, 4;
	add.s32 	%r46, %r46, 4;
	add.s32 	%r45, %r45, %r7;
	add.s32 	%r44, %r44, %r7;
	setp.ne.s32 	%p5, %r47, 0;
	@%p5 bra 	$L__BB2_3;
	add.s32 	%r49, %r46, 1;
$L__BB2_5:
	setp.eq.s32 	%p6, %r5, 0;
	@%p6 bra 	$L__BB2_10;
	setp.eq.s32 	%p7, %r5, 1;
	@%p7 bra 	$L__BB2_8;
	mul.lo.s32 	%r35, %r49, %r21;
	add.s32 	%r36, %r35, %r3;
	sub.s32 	%r37, %r35, %r21;
	add.s32 	%r38, %r37, %r3;
	mul.wide.s32 	%rd18, %r38, 8;
	add.s64 	%rd19, %rd2, %rd18;
	ld.global.f64 	%fd38, [%rd19];
	div.rn.f64 	%fd39, %fd1, %fd38;
	mul.wide.s32 	%rd20, %r21, 8;
	add.s64 	%rd21, %rd19, %rd20;
	ld.global.f64 	%fd40, [%rd21];
	mul.f64 	%fd41, %fd1, %fd39;
	sub.f64 	%fd42, %fd40, %fd41;
	st.global.f64 	[%rd21], %fd42;
	mul.wide.s32 	%rd22, %r36, 8;
	add.s64 	%rd23, %rd1, %rd22;
	ld.global.f64 	%fd43, [%rd23];
	add.s64 	%rd24, %rd1, %rd18;
	ld.global.f64 	%fd44, [%rd24];
	mul.f64 	%fd45, %fd39, %fd44;
	sub.f64 	%fd46, %fd43, %fd45;
	st.global.f64 	[%rd23], %fd46;
	ld.global.f64 	%fd47, [%rd21];
	div.rn.f64 	%fd48, %fd1, %fd47;
	add.s64 	%rd25, %rd21, %rd20;
	ld.global.f64 	%fd49, [%rd25];
	mul.f64 	%fd50, %fd1, %fd48;
	sub.f64 	%fd51, %fd49, %fd50;
	st.global.f64 	[%rd25], %fd51;
	add.s64 	%rd26, %rd23, %rd20;
	ld.global.f64 	%fd52, [%rd26];
	ld.global.f64 	%fd53, [%rd23];
	mul.f64 	%fd54, %fd48, %fd53;
	sub.f64 	%fd55, %fd52, %fd54;
	st.global.f64 	[%rd26], %fd55;
	add.s32 	%r49, %r49, 2;
$L__BB2_8:
	and.b32  	%r39, %r4, 1;
	setp.eq.b32 	%p8, %r39, 1;
	not.pred 	%p9, %p8;
	@%p9 bra 	$L__BB2_10;
	mul.lo.s32 	%r40, %r49, %r21;
	add.s32 	%r41, %r40, %r3;
	sub.s32 	%r42, %r40, %r21;
	add.s32 	%r43, %r42, %r3;
	mul.wide.s32 	%rd27, %r43, 8;
	add.s64 	%rd28, %rd2, %rd27;
	ld.global.f64 	%fd56, [%rd28];
	div.rn.f64 	%fd57, %fd1, %fd56;
	mul.wide.s32 	%rd29, %r21, 8;
	add.s64 	%rd30, %rd28, %rd29;
	ld.global.f64 	%fd58, [%rd30];
	mul.f64 	%fd59, %fd1, %fd57;
	sub.f64 	%fd60, %fd58, %fd59;
	st.global.f64 	[%rd30], %fd60;
	mul.wide.s32 	%rd31, %r41, 8;
	add.s64 	%rd32, %rd1, %rd31;
	ld.global.f64 	%fd61, [%rd32];
	add.s64 	%rd33, %rd1, %rd27;
	ld.global.f64 	%fd62, [%rd33];
	mul.f64 	%fd63, %fd57, %fd62;
	sub.f64 	%fd64, %fd61, %fd63;
	st.global.f64 	[%rd32], %fd64;
$L__BB2_10:
	ret;

}
	// .globl	_Z27tridiagonal_backward_kerneliiPdS_S_dii
.visible .entry _Z27tridiagonal_backward_kerneliiPdS_S_dii(
	.param .u32 _Z27tridiagonal_backward_kerneliiPdS_S_dii_param_0,
	.param .u32 _Z27tridiagonal_backward_kerneliiPdS_S_dii_param_1,
	.param .u64 .ptr .align 1 _Z27tridiagonal_backward_kerneliiPdS_S_dii_param_2,
	.param .u64 .ptr .align 1 _Z27tridiagonal_backward_kerneliiPdS_S_dii_param_3,
	.param .u64 .ptr .align 1 _Z27tridiagonal_backward_kerneliiPdS_S_dii_param_4,
	.param .f64 _Z27tridiagonal_backward_kerneliiPdS_S_dii_param_5,
	.param .u32 _Z27tridiagonal_backward_kerneliiPdS_S_dii_param_6,
	.param .u32 _Z27tridiagonal_backward_kerneliiPdS_S_dii_param_7
)
{
	.reg .pred 	%p<11>;
	.reg .b32 	%r<102>;
	.reg .b64 	%rd<79>;
	.reg .b64 	%fd<84>;

	ld.param.u32 	%r48, [_Z27tridiagonal_backward_kerneliiPdS_S_dii_param_0];
	ld.param.u32 	%r98, [_Z27tridiagonal_backward_kerneliiPdS_S_dii_param_1];
	ld.param.u64 	%rd4, [_Z27tridiagonal_backward_kerneliiPdS_S_dii_param_2];
	ld.param.u64 	%rd5, [_Z27tridiagonal_backward_kerneliiPdS_S_dii_param_3];
	ld.param.u64 	%rd6, [_Z27tridiagonal_backward_kerneliiPdS_S_dii_param_4];
	ld.param.f64 	%fd1, [_Z27tridiagonal_backward_kerneliiPdS_S_dii_param_5];
	ld.param.u32 	%r50, [_Z27tridiagonal_backward_kerneliiPdS_S_dii_param_6];
	ld.param.u32 	%r51, [_Z27tridiagonal_backward_kerneliiPdS_S_dii_param_7];
	cvta.to.global.u64 	%rd1, %rd4;
	cvta.to.global.u64 	%rd2, %rd6;
	cvta.to.global.u64 	%rd3, %rd5;
	mov.u32 	%r52, %ctaid.x;
	mov.u32 	%r53, %ntid.x;
	mul.lo.s32 	%r1, %r52, %r53;
	mov.u32 	%r2, %tid.x;
	add.s32 	%r54, %r1, %r2;
	add.s32 	%r3, %r54, %r50;
	min.s32 	%r55, %r51, %r48;
	setp.le.s32 	%p1, %r55, %r3;
	@%p1 bra 	$L__BB3_14;
	add.s32 	%r4, %r98, -1;
	mul.lo.s32 	%r5, %r4, %r48;
	add.s32 	%r56, %r3, %r5;
	mul.wide.s32 	%rd7, %r56, 8;
	add.s64 	%rd8, %rd3, %rd7;
	ld.global.f64 	%fd2, [%rd8];
	add.s64 	%rd9, %rd2, %rd7;
	ld.global.f64 	%fd3, [%rd9];
	div.rn.f64 	%fd4, %fd2, %fd3;
	add.s64 	%rd10, %rd1, %rd7;
	st.global.f64 	[%rd10], %fd4;
	setp.lt.s32 	%p2, %r98, 2;
	@%p2 bra 	$L__BB3_14;
	add.s32 	%r100, %r98, -2;
	and.b32  	%r7, %r4, 7;
	setp.lt.u32 	%p3, %r100, 7;
	@%p3 bra 	$L__BB3_6;
	add.s32 	%r57, %r2, %r50;
	add.s32 	%r58, %r57, %r1;
	add.s32 	%r59, %r98, -3;
	mad.lo.s32 	%r97, %r48, %r59, %r58;
	shl.b32 	%r9, %r48, 3;
	add.s32 	%r60, %r98, -4;
	mad.lo.s32 	%r96, %r48, %r60, %r58;
	add.s32 	%r61, %r98, -5;
	mad.lo.s32 	%r95, %r48, %r61, %r58;
	add.s32 	%r62, %r98, -6;
	mad.lo.s32 	%r94, %r48, %r62, %r58;
	add.s32 	%r63, %r98, -7;
	mad.lo.s32 	%r93, %r48, %r63, %r58;
	add.s32 	%r64, %r98, -8;
	mad.lo.s32 	%r92, %r48, %r64, %r58;
	add.s32 	%r65, %r98, -9;
	mad.lo.s32 	%r91, %r48, %r65, %r58;
	add.s32 	%r90, %r58, %r5;
	mad.lo.s32 	%r89, %r48, %r100, %r58;
	and.b32  	%r66, %r4, -8;
	neg.s32 	%r88, %r66;
$L__BB3_4:
	.pragma "nounroll";
	mul.wide.s32 	%rd11, %r89, 8;
	add.s64 	%rd12, %rd3, %rd11;
	ld.global.f64 	%fd5, [%rd12];
	mul.wide.s32 	%rd13, %r90, 8;
	add.s64 	%rd14, %rd1, %rd13;
	ld.global.f64 	%fd6, [%rd14];
	mul.f64 	%fd7, %fd1, %fd6;
	sub.f64 	%fd8, %fd5, %fd7;
	add.s64 	%rd15, %rd2, %rd11;
	ld.global.f64 	%fd9, [%rd15];
	div.rn.f64 	%fd10, %fd8, %fd9;
	add.s64 	%rd16, %rd1, %rd11;
	st.global.f64 	[%rd16], %fd10;
	mul.wide.s32 	%rd17, %r97, 8;
	add.s64 	%rd18, %rd3, %rd17;
	ld.global.f64 	%fd11, [%rd18];
	mul.f64 	%fd12, %fd1, %fd10;
	sub.f64 	%fd13, %fd11, %fd12;
	add.s64 	%rd19, %rd2, %rd17;
	ld.global.f64 	%fd14, [%rd19];
	div.rn.f64 	%fd15, %fd13, %fd14;
	add.s64 	%rd20, %rd1, %rd17;
	st.global.f64 	[%rd20], %fd15;
	mul.wide.s32 	%rd21, %r96, 8;
	add.s64 	%rd22, %rd3, %rd21;
	ld.global.f64 	%fd16, [%rd22];
	mul.f64 	%fd17, %fd1, %fd15;
	sub.f64 	%fd18, %fd16, %fd17;
	add.s64 	%rd23, %rd2, %rd21;
	ld.global.f64 	%fd19, [%rd23];
	div.rn.f64 	%fd20, %fd18, %fd19;
	add.s64 	%rd24, %rd1, %rd21;
	st.global.f64 	[%rd24], %fd20;
	mul.wide.s32 	%rd25, %r95, 8;
	add.s64 	%rd26, %rd3, %rd25;
	ld.global.f64 	%fd21, [%rd26];
	mul.f64 	%fd22, %fd1, %fd20;
	sub.f64 	%fd23, %fd21, %fd22;
	add.s64 	%rd27, %rd2, %rd25;
	ld.global.f64 	%fd24, [%rd27];
	div.rn.f64 	%fd25, %fd23, %fd24;
	add.s64 	%rd28, %rd1, %rd25;
	st.global.f64 	[%rd28], %fd25;
	mul.wide.s32 	%rd29, %r94, 8;
	add.s64 	%rd30, %rd3, %rd29;
	ld.global.f64 	%fd26, [%rd30];
	mul.f64 	%fd27, %fd1, %fd25;
	sub.f64 	%fd28, %fd26, %fd27;
	add.s64 	%rd31, %rd2, %rd29;
	ld.global.f64 	%fd29, [%rd31];
	div.rn.f64 	%fd30, %fd28, %fd29;
	add.s64 	%rd32, %rd1, %rd29;
	st.global.f64 	[%rd32], %fd30;
	mul.wide.s32 	%rd33, %r93, 8;
	add.s64 	%rd34, %rd3, %rd33;
	ld.global.f64 	%fd31, [%rd34];
	mul.f64 	%fd32, %fd1, %fd30;
	sub.f64 	%fd33, %fd31, %fd32;
	add.s64 	%rd35, %rd2, %rd33;
	ld.global.f64 	%fd34, [%rd35];
	div.rn.f64 	%fd35, %fd33, %fd34;
	add.s64 	%rd36, %rd1, %rd33;
	st.global.f64 	[%rd36], %fd35;
	mul.wide.s32 	%rd37, %r92, 8;
	add.s64 	%rd38, %rd3, %rd37;
	ld.global.f64 	%fd36, [%rd38];
	mul.f64 	%fd37, %fd1, %fd35;
	sub.f64 	%fd38, %fd36, %fd37;
	add.s64 	%rd39, %rd2, %rd37;
	ld.global.f64 	%fd39, [%rd39];
	div.rn.f64 	%fd40, %fd38, %fd39;
	add.s64 	%rd40, %rd1, %rd37;
	st.global.f64 	[%rd40], %fd40;
	mul.wide.s32 	%rd41, %r91, 8;
	add.s64 	%rd42, %rd3, %rd41;
	ld.global.f64 	%fd41, [%rd42];
	mul.f64 	%fd42, %fd1, %fd40;
	sub.f64 	%fd43, %fd41, %fd42;
	add.s64 	%rd43, %rd2, %rd41;
	ld.global.f64 	%fd44, [%rd43];
	div.rn.f64 	%fd45, %fd43, %fd44;
	add.s64 	%rd44, %rd1, %rd41;
	st.global.f64 	[%rd44], %fd45;
	add.s32 	%r98, %r98, -8;
	sub.s32 	%r97, %r97, %r9;
	sub.s32 	%r96, %r96, %r9;
	sub.s32 	%r95, %r95, %r9;
	sub.s32 	%r94, %r94, %r9;
	sub.s32 	%r93, %r93, %r9;
	sub.s32 	%r92, %r92, %r9;
	sub.s32 	%r91, %r91, %r9;
	sub.s32 	%r90, %r90, %r9;
	sub.s32 	%r89, %r89, %r9;
	add.s32 	%r88, %r88, 8;
	setp.ne.s32 	%p4, %r88, 0;
	@%p4 bra 	$L__BB3_4;
	add.s32 	%r100, %r98, -2;
$L__BB3_6:
	setp.eq.s32 	%p5, %r7, 0;
	@%p5 bra 	$L__BB3_14;
	and.b32  	%r43, %r4, 3;
	setp.lt.u32 	%p6, %r7, 4;
	@%p6 bra 	$L__BB3_9;
	mul.lo.s32 	%r67, %r100, %r48;
	add.s32 	%r68, %r67, %r3;
	add.s32 	%r69, %r67, %r48;
	add.s32 	%r70, %r68, %r48;
	mul.wide.s32 	%rd45, %r68, 8;
	add.s64 	%rd46, %rd3, %rd45;
	ld.global.f64 	%fd46, [%rd46];
	mul.wide.s32 	%rd47, %r70, 8;
	add.s64 	%rd48, %rd1, %rd47;
	ld.global.f64 	%fd47, [%rd48];
	mul.f64 	%fd48, %fd1, %fd47;
	sub.f64 	%fd49, %fd46, %fd48;
	add.s64 	%rd49, %rd2, %rd45;
	ld.global.f64 	%fd50, [%rd49];
	div.rn.f64 	%fd51, %fd49, %fd50;
	add.s64 	%rd50, %rd1, %rd45;
	st.global.f64 	[%rd50], %fd51;
	shl.b32 	%r71, %r48, 1;
	sub.s32 	%r72, %r69, %r71;
	add.s32 	%r73, %r72, %r3;
	mul.wide.s32 	%rd51, %r73, 8;
	add.s64 	%rd52, %rd3, %rd51;
	ld.global.f64 	%fd52, [%rd52];
	mul.f64 	%fd53, %fd1, %fd51;
	sub.f64 	%fd54, %fd52, %fd53;
	add.s64 	%rd53, %rd2, %rd51;
	ld.global.f64 	%fd55, [%rd53];
	div.rn.f64 	%fd56, %fd54, %fd55;
	add.s64 	%rd54, %rd1, %rd51;
	st.global.f64 	[%rd54], %fd56;
	sub.s32 	%r74, %r72, %r48;
	add.s32 	%r75, %r74, %r3;
	mul.wide.s32 	%rd55, %r75, 8;
	add.s64 	%rd56, %rd3, %rd55;
	ld.global.f64 	%fd57, [%rd56];
	mul.f64 	%fd58, %fd1, %fd56;
	sub.f64 	%fd59, %fd57, %fd58;
	add.s64 	%rd57, %rd2, %rd55;
	ld.global.f64 	%fd60, [%rd57];
	div.rn.f64 	%fd61, %fd59, %fd60;
	add.s64 	%rd58, %rd1, %rd55;
	st.global.f64 	[%rd58], %fd61;
	sub.s32 	%r76, %r74, %r48;
	add.s32 	%r77, %r76, %r3;
	mul.wide.s32 	%rd59, %r77, 8;
	add.s64 	%rd60, %rd3, %rd59;
	ld.global.f64 	%fd62, [%rd60];
	mul.f64 	%fd63, %fd1, %fd61;
	sub.f64 	%fd64, %fd62, %fd63;
	add.s64 	%rd61, %rd2, %rd59;
	ld.global.f64 	%fd65, [%rd61];
	div.rn.f64 	%fd66, %fd64, %fd65;
	add.s64 	%rd62, %rd1, %rd59;
	st.global.f64 	[%rd62], %fd66;
	add.s32 	%r100, %r100, -4;
$L__BB3_9:
	setp.eq.s32 	%p7, %r43, 0;
	@%p7 bra 	$L__BB3_14;
	setp.eq.s32 	%p8, %r43, 1;
	@%p8 bra 	$L__BB3_12;
	mul.lo.s32 	%r78, %r100, %r48;
	add.s32 	%r79, %r78, %r3;
	add.s32 	%r80, %r78, %r48;
	add.s32 	%r81, %r79, %r48;
	mul.wide.s32 	%rd63, %r79, 8;
	add.s64 	%rd64, %rd3, %rd63;
	ld.global.f64 	%fd67, [%rd64];
	mul.wide.s32 	%rd65, %r81, 8;
	add.s64 	%rd66, %rd1, %rd65;
	ld.global.f64 	%fd68, [%rd66];
	mul.f64 	%fd69, %fd1, %fd68;
	sub.f64 	%fd70, %fd67, %fd69;
	add.s64 	%rd67, %rd2, %rd63;
	ld.global.f64 	%fd71, [%rd67];
	div.rn.f64 	%fd72, %fd70, %fd71;
	add.s64 	%rd68, %rd1, %rd63;
	st.global.f64 	[%rd68], %fd72;
	shl.b32 	%r82, %r48, 1;
	sub.s32 	%r83, %r80, %r82;
	add.s32 	%r84, %r83, %r3;
	mul.wide.s32 	%rd69, %r84, 8;
	add.s64 	%rd70, %rd3, %rd69;
	ld.global.f64 	%fd73, [%rd70];
	mul.f64 	%fd74, %fd1, %fd72;
	sub.f64 	%fd75, %fd73, %fd74;
	add.s64 	%rd71, %rd2, %rd69;
	ld.global.f64 	%fd76, [%rd71];
	div.rn.f64 	%fd77, %fd75, %fd76;
	add.s64 	%rd72, %rd1, %rd69;
	st.global.f64 	[%rd72], %fd77;
	add.s32 	%r100, %r100, -2;
$L__BB3_12:
	and.b32  	%r85, %r4, 1;
	setp.eq.b32 	%p9, %r85, 1;
	not.pred 	%p10, %p9;
	@%p10 bra 	$L__BB3_14;
	mad.lo.s32 	%r86, %r100, %r48, %r3;
	add.s32 	%r87, %r86, %r48;
	mul.wide.s32 	%rd73, %r86, 8;
	add.s64 	%rd74, %rd3, %rd73;
	ld.global.f64 	%fd78, [%rd74];
	mul.wide.s32 	%rd75, %r87, 8;
	add.s64 	%rd76, %rd1, %rd75;
	ld.global.f64 	%fd79, [%rd76];
	mul.f64 	%fd80, %fd1, %fd79;
	sub.f64 	%fd81, %fd78, %fd80;
	add.s64 	%rd77, %rd2, %rd73;
	ld.global.f64 	%fd82, [%rd77];
	div.rn.f64 	%fd83, %fd81, %fd82;
	add.s64 	%rd78, %rd1, %rd73;
	st.global.f64 	[%rd78], %fd83;
$L__BB3_14:
	ret;

}
	// .globl	_Z17residual2D_kerneliiddPdS_S_
.visible .entry _Z17residual2D_kerneliiddPdS_S_(
	.param .u32 _Z17residual2D_kerneliiddPdS_S__param_0,
	.param .u32 _Z17residual2D_kerneliiddPdS_S__param_1,
	.param .f64 _Z17residual2D_kerneliiddPdS_S__param_2,
	.param .f64 _Z17residual2D_kerneliiddPdS_S__param_3,
	.param .u64 .ptr .align 1 _Z17residual2D_kerneliiddPdS_S__param_4,
	.param .u64 .ptr .align 1 _Z17residual2D_kerneliiddPdS_S__param_5,
	.param .u64 .ptr .align 1 _Z17residual2D_kerneliiddPdS_S__param_6
)
{
	.reg .pred 	%p<6>;
	.reg .b32 	%r<14>;
	.reg .b64 	%rd<16>;
	.reg .b64 	%fd<29>;

	ld.param.u32 	%r4, [_Z17residual2D_kerneliiddPdS_S__param_0];
	ld.param.u32 	%r5, [_Z17residual2D_kerneliiddPdS_S__param_1];
	ld.param.f64 	%fd12, [_Z17residual2D_kerneliiddPdS_S__param_2];
	ld.param.f64 	%fd13, [_Z17residual2D_kerneliiddPdS_S__param_3];
	ld.param.u64 	%rd5, [_Z17residual2D_kerneliiddPdS_S__param_4];
	ld.param.u64 	%rd3, [_Z17residual2D_kerneliiddPdS_S__param_5];
	ld.param.u64 	%rd4, [_Z17residual2D_kerneliiddPdS_S__param_6];
	cvta.to.global.u64 	%rd1, %rd5;
	mov.u32 	%r6, %ctaid.x;
	mov.u32 	%r7, %ntid.x;
	mov.u32 	%r8, %tid.x;
	mad.lo.s32 	%r1, %r6, %r7, %r8;
	mul.lo.s32 	%r9, %r5, %r4;
	setp.ge.s32 	%p1, %r1, %r9;
	@%p1 bra 	$L__BB4_10;
	div.s32 	%r3, %r1, %r4;
	mul.lo.s32 	%r10, %r3, %r4;
	sub.s32 	%r2, %r1, %r10;
	mul.f64 	%fd14, %fd12, %fd12;
	rcp.rn.f64 	%fd1, %fd14;
	mul.f64 	%fd15, %fd13, %fd13;
	rcp.rn.f64 	%fd2, %fd15;
	mul.wide.s32 	%rd6, %r1, 8;
	add.s64 	%rd2, %rd1, %rd6;
	ld.global.f64 	%fd16, [%rd2];
	add.f64 	%fd17, %fd1, %fd2;
	mul.f64 	%fd18, %fd17, 0dC000000000000000;
	mul.f64 	%fd26, %fd18, %fd16;
	setp.lt.s32 	%p2, %r2, 1;
	@%p2 bra 	$L__BB4_3;
	ld.global.f64 	%fd19, [%rd2+-8];
	fma.rn.f64 	%fd26, %fd1, %fd19, %fd26;
$L__BB4_3:
	add.s32 	%r11, %r4, -1;
	setp.ge.s32 	%p3, %r2, %r11;
	@%p3 bra 	$L__BB4_5;
	ld.global.f64 	%fd20, [%rd2+8];
	fma.rn.f64 	%fd26, %fd1, %fd20, %fd26;
$L__BB4_5:
	setp.lt.s32 	%p4, %r3, 1;
	@%p4 bra 	$L__BB4_7;
	sub.s32 	%r12, %r1, %r4;
	mul.wide.s32 	%rd7, %r12, 8;
	add.s64 	%rd8, %rd1, %rd7;
	ld.global.f64 	%fd21, [%rd8];
	fma.rn.f64 	%fd26, %fd2, %fd21, %fd26;
$L__BB4_7:
	add.s32 	%r13, %r5, -1;
	setp.ge.s32 	%p5, %r3, %r13;
	@%p5 bra 	$L__BB4_9;
	mul.wide.s32 	%rd9, %r4, 8;
	add.s64 	%rd10, %rd2, %rd9;
	ld.global.f64 	%fd22, [%rd10];
	fma.rn.f64 	%fd26, %fd2, %fd22, %fd26;
$L__BB4_9:
	cvta.to.global.u64 	%rd11, %rd3;
	add.s64 	%rd13, %rd11, %rd6;
	ld.global.f64 	%fd23, [%rd13];
	sub.f64 	%fd24, %fd26, %fd23;
	cvta.to.global.u64 	%rd14, %rd4;
	add.s64 	%rd15, %rd14, %rd6;
	st.global.f64 	[%rd15], %fd24;
$L__BB4_10:
	ret;

}
	// .globl	_Z16reduction_kernelPdS_i
.visible .entry _Z16reduction_kernelPdS_i(
	.param .u64 .ptr .align 1 _Z16reduction_kernelPdS_i_param_0,
	.param .u64 .ptr .align 1 _Z16reduction_kernelPdS_i_param_1,
	.param .u32 _Z16reduction_kernelPdS_i_param_2
)
{
	.reg .pred 	%p<6>;
	.reg .b32 	%r<14>;
	.reg .b64 	%rd<9>;
	.reg .b64 	%fd<10>;

	ld.param.u64 	%rd1, [_Z16reduction_kernelPdS_i_param_0];
	ld.param.u64 	%rd2, [_Z16reduction_kernelPdS_i_param_1];
	ld.param.u32 	%r8, [_Z16reduction_kernelPdS_i_param_2];
	mov.u32 	%r1, %tid.x;
	mov.u32 	%r2, %ctaid.x;
	mov.u32 	%r13, %ntid.x;
	mad.lo.s32 	%r4, %r2, %r13, %r1;
	setp.ge.u32 	%p1, %r4, %r8;
	mov.f64 	%fd9, 0d0000000000000000;
	@%p1 bra 	$L__BB5_2;
	cvta.to.global.u64 	%rd3, %rd1;
	mul.wide.u32 	%rd4, %r4, 8;
	add.s64 	%rd5, %rd3, %rd4;
	ld.global.f64 	%fd4, [%rd5];
	mul.f64 	%fd9, %fd4, %fd4;
$L__BB5_2:
	shl.b32 	%r9, %r1, 3;
	mov.u32 	%r10, sdata;
	add.s32 	%r5, %r10, %r9;
	st.shared.f64 	[%r5], %fd9;
	bar.sync 	0;
	setp.lt.u32 	%p2, %r13, 2;
	@%p2 bra 	$L__BB5_6;
$L__BB5_3:
	shr.u32 	%r7, %r13, 1;
	setp.ge.u32 	%p3, %r1, %r7;
	@%p3 bra 	$L__BB5_5;
	shl.b32 	%r11, %r7, 3;
	add.s32 	%r12, %r5, %r11;
	ld.shared.f64 	%fd5, [%r12];
	ld.shared.f64 	%fd6, [%r5];
	add.f64 	%fd7, %fd5, %fd6;
	st.shared.f64 	[%r5], %fd7;
$L__BB5_5:
	bar.sync 	0;
	setp.gt.u32 	%p4, %r13, 3;
	mov.u32 	%r13, %r7;
	@%p4 bra 	$L__BB5_3;
$L__BB5_6:
	setp.ne.s32 	%p5, %r1, 0;
	@%p5 bra 	$L__BB5_8;
	ld.shared.f64 	%fd8, [sdata];
	cvta.to.global.u64 	%rd6, %rd2;
	mul.wide.u32 	%rd7, %r2, 8;
	add.s64 	%rd8, %rd6, %rd7;
	st.global.f64 	[%rd8], %fd8;
$L__BB5_8:
	ret;

}
.func  (.param .align 16 .b8 func_retval0[16]) __internal_trig_reduction_slowpathd(
	.param .b64 __internal_trig_reduction_slowpathd_param_0
)
{
	.local .align 8 .b8 	__local_depot6[40];
	.reg .b64 	%SP;
	.reg .b64 	%SPL;
	.reg .pred 	%p<10>;
	.reg .b32 	%r<47>;
	.reg .b64 	%rd<74>;
	.reg .b64 	%fd<5>;

	mov.u64 	%SPL, __local_depot6;
	ld.param.f64 	%fd4, [__internal_trig_reduction_slowpathd_param_0];
	add.u64 	%rd1, %SPL, 0;
	{
	.reg .b32 %temp; 
	mov.b64 	{%temp, %r1}, %fd4;
	}
	shr.u32 	%r2, %r1, 20;
	and.b32  	%r3, %r2, 2047;
	setp.eq.s32 	%p1, %r3, 2047;
	mov.b32 	%r46, 0;
	@%p1 bra 	$L__BB6_9;
	add.s32 	%r20, %r3, -1024;
	mov.b64 	%rd20, %fd4;
	shl.b64 	%rd2, %rd20, 11;
	shr.u32 	%r4, %r20, 6;
	sub.s32 	%r45, 15, %r4;
	sub.s32 	%r21, 19, %r4;
	setp.lt.u32 	%p2, %r20, 128;
	selp.b32 	%r6, 18, %r21, %p2;
	setp.ge.s32 	%p3, %r45, %r6;
	mov.b64 	%rd70, 0;
	@%p3 bra 	$L__BB6_4;
	add.s32 	%r23, %r6, %r4;
	neg.s32 	%r43, %r23;
	or.b64  	%rd3, %rd2, -9223372036854775808;
	mov.b64 	%rd70, 0;
	mov.b32 	%r42, 0;
	mov.u64 	%rd25, __cudart_i2opi_d;
	mov.u32 	%r44, %r45;
$L__BB6_3:
	.pragma "nounroll";
	mul.wide.s32 	%rd22, %r42, 8;
	add.s64 	%rd23, %rd1, %rd22;
	mul.wide.s32 	%rd24, %r44, 8;
	add.s64 	%rd26, %rd25, %rd24;
	ld.global.nc.u64 	%rd27, [%rd26];
	{
	.reg .u32 %r0, %r1, %r2, %r3, %alo, %ahi, %blo, %bhi, %clo, %chi;
	mov.b64 	{%alo,%ahi}, %rd27;
	mov.b64 	{%blo,%bhi}, %rd3;
	mov.b64 	{%clo,%chi}, %rd70;
	mad.lo.cc.u32 	%r0, %alo, %blo, %clo;
	madc.hi.cc.u32 	%r1, %alo, %blo, %chi;
	madc.hi.u32 	%r2, %alo, %bhi, 0;
	mad.lo.cc.u32 	%r1, %alo, %bhi, %r1;
	madc.hi.cc.u32 	%r2, %ahi, %blo, %r2;
	madc.hi.u32 	%r3, %ahi, %bhi, 0;
	mad.lo.cc.u32 	%r1, %ahi, %blo, %r1;
	madc.lo.cc.u32 	%r2, %ahi, %bhi, %r2;
	addc.u32 	%r3, %r3, 0;
	mov.b64 	%rd28, {%r0,%r1};
	mov.b64 	%rd70, {%r2,%r3};
	}
	st.local.u64 	[%rd23], %rd28;
	add.s32 	%r44, %r44, 1;
	add.s32 	%r43, %r43, 1;
	add.s32 	%r42, %r42, 1;
	setp.ne.s32 	%p4, %r43, -15;
	mov.u32 	%r45, %r6;
	@%p4 bra 	$L__BB6_3;
$L__BB6_4:
	cvt.s64.s32 	%rd29, %r45;
	cvt.u64.u32 	%rd30, %r4;
	add.s64 	%rd31, %rd30, %rd29;
	shl.b64 	%rd32, %rd31, 3;
	add.s64 	%rd33, %rd1, %rd32;
	st.local.u64 	[%rd33+-120], %rd70;
	and.b32  	%r15, %r2, 63;
	ld.local.u64 	%rd72, [%rd1+16];
	ld.local.u64 	%rd71, [%rd1+24];
	setp.eq.s32 	%p5, %r15, 0;
	@%p5 bra 	$L__BB6_6;
	shl.b64 	%rd34, %rd71, %r15;
	shr.u64 	%rd35, %rd72, 1;
	xor.b32  	%r24, %r15, 63;
	shr.u64 	%rd36, %rd35, %r24;
	or.b64  	%rd71, %rd34, %rd36;
	ld.local.u64 	%rd37, [%rd1+8];
	shl.b64 	%rd38, %rd72, %r15;
	shr.u64 	%rd39, %rd37, 1;
	shr.u64 	%rd40, %rd39, %r24;
	or.b64  	%rd72, %rd38, %rd40;
$L__BB6_6:
	and.b32  	%r25, %r1, -2147483648;
	shr.u64 	%rd41, %rd71, 62;
	cvt.u32.u64 	%r26, %rd41;
	mov.b64 	{%r27, %r28}, %rd71;
	mov.b64 	{%r29, %r30}, %rd72;
	shf.l.wrap.b32 	%r31, %r30, %r27, 2;
	shf.l.wrap.b32 	%r32, %r27, %r28, 2;
	mov.b64 	%rd42, {%r31, %r32};
	shl.b64 	%rd43, %rd72, 2;
	shr.u64 	%rd44, %rd42, 63;
	cvt.u32.u64 	%r33, %rd44;
	add.s32 	%r34, %r33, %r26;
	setp.eq.s32 	%p6, %r25, 0;
	neg.s32 	%r35, %r34;
	selp.b32 	%r46, %r34, %r35, %p6;
	setp.gt.s64 	%p7, %rd42, -1;
	mov.b64 	%rd45, 0;
	{
	.reg .u32 %r0, %r1, %r2, %r3, %a0, %a1, %a2, %a3, %b0, %b1, %b2, %b3;
	mov.b64 	{%a0,%a1}, %rd45;
	mov.b64 	{%a2,%a3}, %rd45;
	mov.b64 	{%b0,%b1}, %rd43;
	mov.b64 	{%b2,%b3}, %rd42;
	sub.cc.u32 	%r0, %a0, %b0;
	subc.cc.u32 	%r1, %a1, %b1;
	subc.cc.u32 	%r2, %a2, %b2;
	subc.u32 	%r3, %a3, %b3;
	mov.b64 	%rd46, {%r0,%r1};
	mov.b64 	%rd47, {%r2,%r3};
	}
	xor.b32  	%r36, %r25, -2147483648;
	selp.b64 	%rd73, %rd42, %rd47, %p7;
	selp.b64 	%rd14, %rd43, %rd46, %p7;
	selp.b32 	%r17, %r25, %r36, %p7;
	clz.b64 	%r37, %rd73;
	cvt.u64.u32 	%rd15, %r37;
	setp.eq.s32 	%p8, %r37, 0;
	@%p8 bra 	$L__BB6_8;
	cvt.u32.u64 	%r38, %rd15;
	and.b32  	%r39, %r38, 63;
	shl.b64 	%rd48, %rd73, %r39;
	shr.u64 	%rd49, %rd14, 1;
	not.b32 	%r40, %r38;
	and.b32  	%r41, %r40, 63;
	shr.u64 	%rd50, %rd49, %r41;
	or.b64  	%rd73, %rd48, %rd50;
$L__BB6_8:
	mov.b64 	%rd51, -3958705157555305931;
	{
	.reg .u32 %r0, %r1, %r2, %r3, %alo, %ahi, %blo, %bhi;
	mov.b64 	{%alo,%ahi}, %rd73;
	mov.b64 	{%blo,%bhi}, %rd51;
	mul.lo.u32 	%r0, %alo, %blo;
	mul.hi.u32 	%r1, %alo, %blo;
	mad.lo.cc.u32 	%r1, %alo, %bhi, %r1;
	madc.hi.u32 	%r2, %alo, %bhi, 0;
	mad.lo.cc.u32 	%r1, %ahi, %blo, %r1;
	madc.hi.cc.u32 	%r2, %ahi, %blo, %r2;
	madc.hi.u32 	%r3, %ahi, %bhi, 0;
	mad.lo.cc.u32 	%r2, %ahi, %bhi, %r2;
	addc.u32 	%r3, %r3, 0;
	mov.b64 	%rd52, {%r0,%r1};
	mov.b64 	%rd53, {%r2,%r3};
	}
	setp.gt.s64 	%p9, %rd53, 0;
	{
	.reg .u32 %r0, %r1, %r2, %r3, %a0, %a1, %a2, %a3, %b0, %b1, %b2, %b3;
	mov.b64 	{%a0,%a1}, %rd52;
	mov.b64 	{%a2,%a3}, %rd53;
	mov.b64 	{%b0,%b1}, %rd52;
	mov.b64 	{%b2,%b3}, %rd53;
	add.cc.u32 	%r0, %a0, %b0;
	addc.cc.u32 	%r1, %a1, %b1;
	addc.cc.u32 	%r2, %a2, %b2;
	addc.u32 	%r3, %a3, %b3;
	mov.b64 	%rd54, {%r0,%r1};
	mov.b64 	%rd55, {%r2,%r3};
	}
	selp.b64 	%rd56, %rd55, %rd53, %p9;
	selp.s64 	%rd57, -1, 0, %p9;
	sub.s64 	%rd58, %rd57, %rd15;
	cvt.u64.u32 	%rd59, %r17;
	shl.b64 	%rd60, %rd59, 32;
	add.s64 	%rd61, %rd56, 1;
	shr.u64 	%rd62, %rd61, 10;
	add.s64 	%rd63, %rd62, 1;
	shr.u64 	%rd64, %rd63, 1;
	shl.b64 	%rd65, %rd58, 52;
	add.s64 	%rd66, %rd65, %rd64;
	add.s64 	%rd67, %rd66, 4602678819172646912;
	or.b64  	%rd68, %rd67, %rd60;
	mov.b64 	%fd4, %rd68;
$L__BB6_9:
	st.param.f64 	[func_retval0], %fd4;
	st.param.b32 	[func_retval0+8], %r46;
	ret;

}


// ===== COMPILED SASS (sm_100) =====

	.target	sm_100

	.elftype	@"ET_EXEC"


//--------------------- .note.nv.tkinfo           --------------------------
	.section	.note.nv.tkinfo,"",@"SHT_NOTE"
	.sectionflags	@"SHF_NOTE_NV_TKINFO"
	.tkinfo
        /*0018*/ 	.word	0x00000002
        /*0030*/ 	.string	""
        /*0030*/ 	.string	"ptxas"
        /*0030*/ 	.string	"Cuda compilation tools, release 13.0, V13.0.88"
        /*0030*/ 	.string	"Build cuda_13.0.r13.0/compiler.36424714_0"
        /*0030*/ 	.string	"-arch sm_100 -m 64 "



//--------------------- .note.nv.cuinfo           --------------------------
	.section	.note.nv.cuinfo,"",@"SHT_NOTE"
	.sectionflags	@"SHF_NOTE_NV_CUINFO"
        /*0018*/ 	.short	0x0002
        /*001a*/ 	.short	0x0064
        /*001c*/ 	.short	0x0082
	.zero		2


//--------------------- .nv.info                  --------------------------
	.section	.nv.info,"",@"SHT_CUDA_INFO"
	.align	4


	//----- nvinfo : EIATTR_REGCOUNT
	.align		4
        /*0000*/ 	.byte	0x04, 0x2f
        /*0002*/ 	.short	(.L_3 - .L_2)
	.align		4
.L_2:
        /*0004*/ 	.word	index@(_Z21rhs_bc_anltsol_kerneliiddPdS_)
        /*0008*/ 	.word	0x0000001e


	//----- nvinfo : EIATTR_FRAME_SIZE
	.align		4
.L_3:
        /*000c*/ 	.byte	0x04, 0x11
        /*000e*/ 	.short	(.L_5 - .L_4)
	.align		4
.L_4:
        /*0010*/ 	.word	index@($_Z21rhs_bc_anltsol_kerneliiddPdS_$__internal_trig_reduction_slowpathd)
        /*0014*/ 	.word	0x00000028


	//----- nvinfo : EIATTR_FRAME_SIZE
	.align		4
.L_5:
        /*0018*/ 	.byte	0x04, 0x11
        /*001a*/ 	.short	(.L_7 - .L_6)
	.align		4
.L_6:
        /*001c*/ 	.word	index@(_Z21rhs_bc_anltsol_kerneliiddPdS_)
        /*0020*/ 	.word	0x00000028


	//----- nvinfo : EIATTR_REGCOUNT
	.align		4
.L_7:
        /*0024*/ 	.byte	0x04, 0x2f
        /*0026*/ 	.short	(.L_9 - .L_8)
	.align		4
.L_8:
        /*0028*/ 	.word	index@(_Z15LU_setup_kerneliiddPdS_)
        /*002c*/ 	.word	0x00000010


	//----- nvinfo : EIATTR_FRAME_SIZE
	.align		4
.L_9:
        /*0030*/ 	.byte	0x04, 0x11
        /*0032*/ 	.short	(.L_11 - .L_10)
	.align		4
.L_10:
        /*0034*/ 	.word	index@($__internal_3_$__cuda_sm20_dblrcp_rn_slowpath_v3)
        /*0038*/ 	.word	0x00000000


	//----- nvinfo : EIATTR_FRAME_SIZE
	.align		4
.L_11:
        /*003c*/ 	.byte	0x04, 0x11
        /*003e*/ 	.short	(.L_13 - .L_12)
	.align		4
.L_12:
        /*0040*/ 	.word	index@(_Z15LU_setup_kerneliiddPdS_)
        /*0044*/ 	.word	0x00000000


	//----- nvinfo : EIATTR_REGCOUNT
	.align		4
.L_13:
        /*0048*/ 	.byte	0x04, 0x2f
        /*004a*/ 	.short	(.L_15 - .L_14)
	.align		4
.L_14:
        /*004c*/ 	.word	index@(_Z26tridiagonal_forward_kerneliiPdS_dii)
        /*0050*/ 	.word	0x00000028


	//----- nvinfo : EIATTR_FRAME_SIZE
	.align		4
.L_15:
        /*0054*/ 	.byte	0x04, 0x11
        /*0056*/ 	.short	(.L_17 - .L_16)
	.align		4
.L_16:
        /*0058*/ 	.word	index@($__internal_2_$__cuda_sm20_div_rn_f64_full)
        /*005c*/ 	.word	0x00000000


	//----- nvinfo : EIATTR_FRAME_SIZE
	.align		4
.L_17:
        /*0060*/ 	.byte	0x04, 0x11
        /*0062*/ 	.short	(.L_19 - .L_18)
	.align		4
.L_18:
        /*0064*/ 	.word	index@(_Z26tridiagonal_forward_kerneliiPdS_dii)
        /*0068*/ 	.word	0x00000000


	//----- nvinfo : EIATTR_REGCOUNT
	.align		4
.L_19:
        /*006c*/ 	.byte	0x04, 0x2f
        /*006e*/ 	.short	(.L_21 - .L_20)
	.align		4
.L_20:
        /*0070*/ 	.word	index@(_Z27tridiagonal_backward_kerneliiPdS_S_dii)
        /*0074*/ 	.word	0x00000024


	//----- nvinfo : EIATTR_FRAME_SIZE
	.align		4
.L_21:
        /*0078*/ 	.byte	0x04, 0x11
        /*007a*/ 	.short	(.L_23 - .L_22)
	.align		4
.L_22:
        /*007c*/ 	.word	index@($__internal_1_$__cuda_sm20_div_rn_f64_full)
        /*0080*/ 	.word	0x00000000


	//----- nvinfo : EIATTR_FRAME_SIZE
	.align		4
.L_23:
        /*0084*/ 	.byte	0x04, 0x11
        /*0086*/ 	.short	(.L_25 - .L_24)
	.align		4
.L_24:
        /*0088*/ 	.word	index@(_Z27tridiagonal_backward_kerneliiPdS_S_dii)
        /*008c*/ 	.word	0x00000000


	//----- nvinfo : EIATTR_REGCOUNT
	.align		4
.L_25:
        /*0090*/ 	.byte	0x04, 0x2f
        /*0092*/ 	.short	(.L_27 - .L_26)
	.align		4
.L_26:
        /*0094*/ 	.word	index@(_Z17residual2D_kerneliiddPdS_S_)
        /*0098*/ 	.word	0x0000001a


	//----- nvinfo : EIATTR_FRAME_SIZE
	.align		4
.L_27:
        /*009c*/ 	.byte	0x04, 0x11
        /*009e*/ 	.short	(.L_29 - .L_28)
	.align		4
.L_28:
        /*00a0*/ 	.word	index@($__internal_0_$__cuda_sm20_dblrcp_rn_slowpath_v3)
        /*00a4*/ 	.word	0x00000000


	//----- nvinfo : EIATTR_FRAME_SIZE
	.align		4
.L_29:
        /*00a8*/ 	.byte	0x04, 0x11
        /*00aa*/ 	.short	(.L_31 - .L_30)
	.align		4
.L_30:
        /*00ac*/ 	.word	index@(_Z17residual2D_kerneliiddPdS_S_)
        /*00b0*/ 	.word	0x00000000


	//----- nvinfo : EIATTR_REGCOUNT
	.align		4
.L_31:
        /*00b4*/ 	.byte	0x04, 0x2f
        /*00b6*/ 	.short	(.L_33 - .L_32)
	.align		4
.L_32:
        /*00b8*/ 	.word	index@(_Z16reduction_kernelPdS_i)
        /*00bc*/ 	.word	0x0000000d


	//----- nvinfo : EIATTR_FRAME_SIZE
	.align		4
.L_33:
        /*00c0*/ 	.byte	0x04, 0x11
        /*00c2*/ 	.short	(.L_35 - .L_34)
	.align		4
.L_34:
        /*00c4*/ 	.word	index@(_Z16reduction_kernelPdS_i)
        /*00c8*/ 	.word	0x00000000


	//----- nvinfo : EIATTR_MIN_STACK_SIZE
	.align		4
.L_35:
        /*00cc*/ 	.byte	0x04, 0x12
        /*00ce*/ 	.short	(.L_37 - .L_36)
	.align		4
.L_36:
        /*00d0*/ 	.word	index@(_Z16reduction_kernelPdS_i)
        /*00d4*/ 	.word	0x00000000


	//----- nvinfo : EIATTR_MIN_STACK_SIZE
	.align		4
.L_37:
        /*00d8*/ 	.byte	0x04, 0x12
        /*00da*/ 	.short	(.L_39 - .L_38)
	.align		4
.L_38:
        /*00dc*/ 	.word	index@(_Z17residual2D_kerneliiddPdS_S_)
        /*00e0*/ 	.word	0x00000000


	//----- nvinfo : EIATTR_MIN_STACK_SIZE
	.align		4
.L_39:
        /*00e4*/ 	.byte	0x04, 0x12
        /*00e6*/ 	.short	(.L_41 - .L_40)
	.align		4
.L_40:
        /*00e8*/ 	.word	index@(_Z27tridiagonal_backward_kerneliiPdS_S_dii)
        /*00ec*/ 	.word	0x00000000


	//----- nvinfo : EIATTR_MIN_STACK_SIZE
	.align		4
.L_41:
        /*00f0*/ 	.byte	0x04, 0x12
        /*00f2*/ 	.short	(.L_43 - .L_42)
	.align		4
.L_42:
        /*00f4*/ 	.word	index@(_Z26tridiagonal_forward_kerneliiPdS_dii)
        /*00f8*/ 	.word	0x00000000


	//----- nvinfo : EIATTR_MIN_STACK_SIZE
	.align		4
.L_43:
        /*00fc*/ 	.byte	0x04, 0x12
        /*00fe*/ 	.short	(.L_45 - .L_44)
	.align		4
.L_44:
        /*0100*/ 	.word	index@(_Z15LU_setup_kerneliiddPdS_)
        /*0104*/ 	.word	0x00000000


	//----- nvinfo : EIATTR_MIN_STACK_SIZE
	.align		4
.L_45:
        /*0108*/ 	.byte	0x04, 0x12
        /*010a*/ 	.short	(.L_47 - .L_46)
	.align		4
.L_46:
        /*010c*/ 	.word	index@(_Z21rhs_bc_anltsol_kerneliiddPdS_)
        /*0110*/ 	.word	0x00000028
.L_47:


//--------------------- .nv.compat                --------------------------
	.section	.nv.compat,"",@"SHT_CUDA_COMPAT_INFO"
	.align	4
        /*0000*/ 	.byte	0x02, 0x09, 0x00, 0x00, 0x02, 0x02, 0x01, 0x00, 0x02, 0x05, 0x05, 0x00, 0x03, 0x07, 0x01, 0x01
        /*0010*/ 	.byte	0x02, 0x03, 0x00, 0x00, 0x02, 0x06, 0x01, 0x00, 0x04, 0x0b, 0x08, 0x00, 0x01, 0x00, 0x00, 0x00
        /*0020*/ 	.byte	0x00, 0x00, 0x00, 0x00


//--------------------- .nv.info._Z16reduction_kernelPdS_i --------------------------
	.section	.nv.info._Z16reduction_kernelPdS_i,"",@"SHT_CUDA_INFO"
	.sectionflags	@""
	.align	4


	//----- nvinfo : EIATTR_CUDA_API_VERSION
	.align		4
        /*0000*/ 	.byte	0x04, 0x37
        /*0002*/ 	.short	(.L_49 - .L_48)
.L_48:
        /*0004*/ 	.word	0x00000082


	//----- nvinfo : EIATTR_KPARAM_INFO
	.align		4
.L_49:
        /*0008*/ 	.byte	0x04, 0x17
        /*000a*/ 	.short	(.L_51 - .L_50)
.L_50:
        /*000c*/ 	.word	0x00000000
        /*0010*/ 	.short	0x0002
        /*0012*/ 	.short	0x0010
        /*0014*/ 	.byte	0x00, 0xf0, 0x11, 0x00


	//----- nvinfo : EIATTR_KPARAM_INFO
	.align		4
.L_51:
        /*0018*/ 	.byte	0x04, 0x17
        /*001a*/ 	.short	(.L_53 - .L_52)
.L_52:
        /*001c*/ 	.word	0x00000000
        /*0020*/ 	.short	0x0001
        /*0022*/ 	.short	0x0008
        /*0024*/ 	.byte	0x00, 0xf5, 0x21, 0x00


	//----- nvinfo : EIATTR_KPARAM_INFO
	.align		4
.L_53:
        /*0028*/ 	.byte	0x04, 0x17
        /*002a*/ 	.short	(.L_55 - .L_54)
.L_54:
        /*002c*/ 	.word	0x00000000
        /*0030*/ 	.short	0x0000
        /*0032*/ 	.short	0x0000
        /*0034*/ 	.byte	0x00, 0xf5, 0x21, 0x00


	//----- nvinfo : EIATTR_SPARSE_MMA_MASK
	.align		4
.L_55:
        /*0038*/ 	.byte	0x03, 0x50
        /*003a*/ 	.short	0x0000


	//----- nvinfo : EIATTR_MAXREG_COUNT
	.align		4
        /*003c*/ 	.byte	0x03, 0x1b
        /*003e*/ 	.short	0x00ff


	//----- nvinfo : EIATTR_NUM_BARRIERS
	.align		4
        /*0040*/ 	.byte	0x02, 0x4c
        /*0042*/ 	.byte	0x01
	.zero		1


	//----- nvinfo : EIATTR_MERCURY_ISA_VERSION
	.align		4
        /*0044*/ 	.byte	0x03, 0x5f
        /*0046*/ 	.short	0x0101


	//----- nvinfo : EIATTR_VRC_CTA_INIT_COUNT
	.align		4
        /*0048*/ 	.byte	0x02, 0x4a
	.zero		1
	.zero		1


	//----- nvinfo : EIATTR_EXIT_INSTR_OFFSETS
	.align		4
        /*004c*/ 	.byte	0x04, 0x1c
        /*004e*/ 	.short	(.L_57 - .L_56)


	//   ....[0]....
.L_56:
        /*0050*/ 	.word	0x00000220


	//   ....[1]....
        /*0054*/ 	.word	0x000002a0


	//----- nvinfo : EIATTR_CBANK_PARAM_SIZE
	.align		4
.L_57:
        /*0058*/ 	.byte	0x03, 0x19
        /*005a*/ 	.short	0x0014


	//----- nvinfo : EIATTR_PARAM_CBANK
	.align		4
        /*005c*/ 	.byte	0x04, 0x0a
        /*005e*/ 	.short	(.L_59 - .L_58)
	.align		4
.L_58:
        /*0060*/ 	.word	index@(.nv.constant0._Z16reduction_kernelPdS_i)
        /*0064*/ 	.short	0x0380
        /*0066*/ 	.short	0x0014


	//----- nvinfo : EIATTR_SW_WAR
	.align		4
.L_59:
        /*0068*/ 	.byte	0x04, 0x36
        /*006a*/ 	.short	(.L_61 - .L_60)
.L_60:
        /*006c*/ 	.word	0x00000008
.L_61:


//--------------------- .nv.info._Z17residual2D_kerneliiddPdS_S_ --------------------------
	.section	.nv.info._Z17residual2D_kerneliiddPdS_S_,"",@"SHT_CUDA_INFO"
	.sectionflags	@""
	.align	4


	//----- nvinfo : EIATTR_CUDA_API_VERSION
	.align		4
        /*0000*/ 	.byte	0x04, 0x37
        /*0002*/ 	.short	(.L_63 - .L_62)
.L_62:
        /*0004*/ 	.word	0x00000082


	//----- nvinfo : EIATTR_KPARAM_INFO
	.align		4
.L_63:
        /*0008*/ 	.byte	0x04, 0x17
        /*000a*/ 	.short	(.L_65 - .L_64)
.L_64:
        /*000c*/ 	.word	0x00000000
        /*0010*/ 	.short	0x0006
        /*0012*/ 	.short	0x0028
        /*0014*/ 	.byte	0x00, 0xf5, 0x21, 0x00


	//----- nvinfo : EIATTR_KPARAM_INFO
	.align		4
.L_65:
        /*0018*/ 	.byte	0x04, 0x17
        /*001a*/ 	.short	(.L_67 - .L_66)
.L_66:
        /*001c*/ 	.word	0x00000000
        /*0020*/ 	.short	0x0005
        /*0022*/ 	.short	0x0020
        /*0024*/ 	.byte	0x00, 0xf5, 0x21, 0x00


	//----- nvinfo : EIATTR_KPARAM_INFO
	.align		4
.L_67:
        /*0028*/ 	.byte	0x04, 0x17
        /*002a*/ 	.short	(.L_69 - .L_68)
.L_68:
        /*002c*/ 	.word	0x00000000
        /*0030*/ 	.short	0x0004
        /*0032*/ 	.short	0x0018
        /*0034*/ 	.byte	0x00, 0xf5, 0x21, 0x00


	//----- nvinfo : EIATTR_KPARAM_INFO
	.align		4
.L_69:
        /*0038*/ 	.byte	0x04, 0x17
        /*003a*/ 	.short	(.L_71 - .L_70)
.L_70:
        /*003c*/ 	.word	0x00000000
        /*0040*/ 	.short	0x0003
        /*0042*/ 	.short	0x0010
        /*0044*/ 	.byte	0x00, 0xf0, 0x21, 0x00


	//----- nvinfo : EIATTR_KPARAM_INFO
	.align		4
.L_71:
        /*0048*/ 	.byte	0x04, 0x17
        /*004a*/ 	.short	(.L_73 - .L_72)
.L_72:
        /*004c*/ 	.word	0x00000000
        /*0050*/ 	.short	0x0002
        /*0052*/ 	.short	0x0008
        /*0054*/ 	.byte	0x00, 0xf0, 0x21, 0x00


	//----- nvinfo : EIATTR_KPARAM_INFO
	.align		4
.L_73:
        /*0058*/ 	.byte	0x04, 0x17
        /*005a*/ 	.short	(.L_75 - .L_74)
.L_74:
        /*005c*/ 	.word	0x00000000
        /*0060*/ 	.short	0x0001
        /*0062*/ 	.short	0x0004
        /*0064*/ 	.byte	0x00, 0xf0, 0x11, 0x00


	//----- nvinfo : EIATTR_KPARAM_INFO
	.align		4
.L_75:
        /*0068*/ 	.byte	0x04, 0x17
        /*006a*/ 	.short	(.L_77 - .L_76)
.L_76:
        /*006c*/ 	.word	0x00000000
        /*0070*/ 	.short	0x0000
        /*0072*/ 	.short	0x0000
        /*0074*/ 	.byte	0x00, 0xf0, 0x11, 0x00


	//----- nvinfo : EIATTR_SPARSE_MMA_MASK
	.align		4
.L_77:
        /*0078*/ 	.byte	0x03, 0x50
        /*007a*/ 	.short	0x0000


	//----- nvinfo : EIATTR_MAXREG_COUNT
	.align		4
        /*007c*/ 	.byte	0x03, 0x1b
        /*007e*/ 	.short	0x00ff


	//----- nvinfo : EIATTR_MERCURY_ISA_VERSION
	.align		4
        /*0080*/ 	.byte	0x03, 0x5f
        /*0082*/ 	.short	0x0101


	//----- nvinfo : EIATTR_VRC_CTA_INIT_COUNT
	.align		4
        /*0084*/ 	.byte	0x02, 0x4a
	.zero		1
	.zero		1


	//----- nvinfo : EIATTR_EXIT_INSTR_OFFSETS
	.align		4
        /*0088*/ 	.byte	0x04, 0x1c
        /*008a*/ 	.short	(.L_79 - .L_78)


	//   ....[0]....
.L_78:
        /*008c*/ 	.word	0x00000080


	//   ....[1]....
        /*0090*/ 	.word	0x00000650


	//----- nvinfo : EIATTR_CRS_STACK_SIZE
	.align		4
.L_79:
        /*0094*/ 	.byte	0x04, 0x1e
        /*0096*/ 	.short	(.L_81 - .L_80)
.L_80:
        /*0098*/ 	.word	0x00000000


	//----- nvinfo : EIATTR_CBANK_PARAM_SIZE
	.align		4
.L_81:
        /*009c*/ 	.byte	0x03, 0x19
        /*009e*/ 	.short	0x0030


	//----- nvinfo : EIATTR_PARAM_CBANK
	.align		4
        /*00a0*/ 	.byte	0x04, 0x0a
        /*00a2*/ 	.short	(.L_83 - .L_82)
	.align		4
.L_82:
        /*00a4*/ 	.word	index@(.nv.constant0._Z17residual2D_kerneliiddPdS_S_)
        /*00a8*/ 	.short	0x0380
        /*00aa*/ 	.short	0x0030


	//----- nvinfo : EIATTR_SW_WAR
	.align		4
.L_83:
        /*00ac*/ 	.byte	0x04, 0x36
        /*00ae*/ 	.short	(.L_85 - .L_84)
.L_84:
        /*00b0*/ 	.word	0x00000008
.L_85:


//--------------------- .nv.info._Z27tridiagonal_backward_kerneliiPdS_S_dii --------------------------
	.section	.nv.info._Z27tridiagonal_backward_kerneliiPdS_S_dii,"",@"SHT_CUDA_INFO"
	.sectionflags	@""
	.align	4


	//----- nvinfo : EIATTR_CUDA_API_VERSION
	.align		4
        /*0000*/ 	.byte	0x04, 0x37
        /*0002*/ 	.short	(.L_87 - .L_86)
.L_86:
        /*0004*/ 	.word	0x00000082


	//----- nvinfo : EIATTR_KPARAM_INFO
	.align		4
.L_87:
        /*0008*/ 	.byte	0x04, 0x17
        /*000a*/ 	.short	(.L_89 - .L_88)
.L_88:
        /*000c*/ 	.word	0x00000000
        /*0010*/ 	.short	0x0007
        /*0012*/ 	.short	0x002c
        /*0014*/ 	.byte	0x00, 0xf0, 0x11, 0x00


	//----- nvinfo : EIATTR_KPARAM_INFO
	.align		4
.L_89:
        /*0018*/ 	.byte	0x04, 0x17
        /*001a*/ 	.short	(.L_91 - .L_90)
.L_90:
        /*001c*/ 	.word	0x00000000
        /*0020*/ 	.short	0x0006
        /*0022*/ 	.short	0x0028
        /*0024*/ 	.byte	0x00, 0xf0, 0x11, 0x00


	//----- nvinfo : EIATTR_KPARAM_INFO
	.align		4
.L_91:
        /*0028*/ 	.byte	0x04, 0x17
        /*002a*/ 	.short	(.L_93 - .L_92)
.L_92:
        /*002c*/ 	.word	0x00000000
        /*0030*/ 	.short	0x0005
        /*0032*/ 	.short	0x0020
        /*0034*/ 	.byte	0x00, 0xf0, 0x21, 0x00


	//----- nvinfo : EIATTR_KPARAM_INFO
	.align		4
.L_93:
        /*0038*/ 	.byte	0x04, 0x17
        /*003a*/ 	.short	(.L_95 - .L_94)
.L_94:
        /*003c*/ 	.word	0x00000000
        /*0040*/ 	.short	0x0004
        /*0042*/ 	.short	0x0018
        /*0044*/ 	.byte	0x00, 0xf5, 0x21, 0x00


	//----- nvinfo : EIATTR_KPARAM_INFO
	.align		4
.L_95:
        /*0048*/ 	.byte	0x04, 0x17
        /*004a*/ 	.short	(.L_97 - .L_96)
.L_96:
        /*004c*/ 	.word	0x00000000
        /*0050*/ 	.short	0x0003
        /*0052*/ 	.short	0x0010
        /*0054*/ 	.byte	0x00, 0xf5, 0x21, 0x00


	//----- nvinfo : EIATTR_KPARAM_INFO
	.align		4
.L_97:
        /*0058*/ 	.byte	0x04, 0x17
        /*005a*/ 	.short	(.L_99 - .L_98)
.L_98:
        /*005c*/ 	.word	0x00000000
        /*0060*/ 	.short	0x0002
        /*0062*/ 	.short	0x0008
        /*0064*/ 	.byte	0x00, 0xf5, 0x21, 0x00


	//----- nvinfo : EIATTR_KPARAM_INFO
	.align		4
.L_99:
        /*0068*/ 	.byte	0x04, 0x17
        /*006a*/ 	.short	(.L_101 - .L_100)
.L_100:
        /*006c*/ 	.word	0x00000000
        /*0070*/ 	.short	0x0001
        /*0072*/ 	.short	0x0004
        /*0074*/ 	.byte	0x00, 0xf0, 0x11, 0x00


	//----- nvinfo : EIATTR_KPARAM_INFO
	.align		4
.L_101:
        /*0078*/ 	.byte	0x04, 0x17
        /*007a*/ 	.short	(.L_103 - .L_102)
.L_102:
        /*007c*/ 	.word	0x00000000
        /*0080*/ 	.short	0x0000
        /*0082*/ 	.short	0x0000
        /*0084*/ 	.byte	0x00, 0xf0, 0x11, 0x00


	//----- nvinfo : EIATTR_SPARSE_MMA_MASK
	.align		4
.L_103:
        /*0088*/ 	.byte	0x03, 0x50
        /*008a*/ 	.short	0x0000


	//----- nvinfo : EIATTR_MAXREG_COUNT
	.align		4
        /*008c*/ 	.byte	0x03, 0x1b
        /*008e*/ 	.short	0x00ff


	//----- nvinfo : EIATTR_MERCURY_ISA_VERSION
	.align		4
        /*0090*/ 	.byte	0x03, 0x5f
        /*0092*/ 	.short	0x0101


	//----- nvinfo : EIATTR_VRC_CTA_INIT_COUNT
	.align		4
        /*0094*/ 	.byte	0x02, 0x4a
	.zero		1
	.zero		1


	//----- nvinfo : EIATTR_EXIT_INSTR_OFFSETS
	.align		4
        /*0098*/ 	.byte	0x04, 0x1c
        /*009a*/ 	.short	(.L_105 - .L_104)


	//   ....[0]....
.L_104:
        /*009c*/ 	.word	0x000000b0


	//   ....[1]....
        /*00a0*/ 	.word	0x00000310


	//   ....[2]....
        /*00a4*/ 	.word	0x00001490


	//   ....[3]....
        /*00a8*/ 	.word	0x00001da0


	//   ....[4]....
        /*00ac*/ 	.word	0x00002280


	//   ....[5]....
        /*00b0*/ 	.word	0x000024d0


	//----- nvinfo : EIATTR_CRS_STACK_SIZE
	.align		4
.L_105:
        /*00b4*/ 	.byte	0x04, 0x1e
        /*00b6*/ 	.short	(.L_107 - .L_106)
.L_106:
        /*00b8*/ 	.word	0x00000000


	//----- nvinfo : EIATTR_CBANK_PARAM_SIZE
	.align		4
.L_107:
        /*00bc*/ 	.byte	0x03, 0x19
        /*00be*/ 	.short	0x0030


	//----- nvinfo : EIATTR_PARAM_CBANK
	.align		4
        /*00c0*/ 	.byte	0x04, 0x0a
        /*00c2*/ 	.short	(.L_109 - .L_108)
	.align		4
.L_108:
        /*00c4*/ 	.word	index@(.nv.constant0._Z27tridiagonal_backward_kerneliiPdS_S_dii)
        /*00c8*/ 	.short	0x0380
        /*00ca*/ 	.short	0x0030


	//----- nvinfo : EIATTR_SW_WAR
	.align		4
.L_109:
        /*00cc*/ 	.byte	0x04, 0x36
        /*00ce*/ 	.short	(.L_111 - .L_110)
.L_110:
        /*00d0*/ 	.word	0x00000008
.L_111:


//--------------------- .nv.info._Z26tridiagonal_forward_kerneliiPdS_dii --------------------------
	.section	.nv.info._Z26tridiagonal_forward_kerneliiPdS_dii,"",@"SHT_CUDA_INFO"
	.sectionflags	@""
	.align	4


	//----- nvinfo : EIATTR_CUDA_API_VERSION
	.align		4
        /*0000*/ 	.byte	0x04, 0x37
        /*0002*/ 	.short	(.L_113 - .L_112)
.L_112:
        /*0004*/ 	.word	0x00000082


	//----- nvinfo : EIATTR_KPARAM_INFO
	.align		4
.L_113:
        /*0008*/ 	.byte	0x04, 0x17
        /*000a*/ 	.short	(.L_115 - .L_114)
.L_114:
        /*000c*/ 	.word	0x00000000
        /*0010*/ 	.short	0x0006
        /*0012*/ 	.short	0x0024
        /*0014*/ 	.byte	0x00, 0xf0, 0x11, 0x00


	//----- nvinfo : EIATTR_KPARAM_INFO
	.align		4
.L_115:
        /*0018*/ 	.byte	0x04, 0x17
        /*001a*/ 	.short	(.L_117 - .L_116)
.L_116:
        /*001c*/ 	.word	0x00000000
        /*0020*/ 	.short	0x0005
        /*0022*/ 	.short	0x0020
        /*0024*/ 	.byte	0x00, 0xf0, 0x11, 0x00


	//----- nvinfo : EIATTR_KPARAM_INFO
	.align		4
.L_117:
        /*0028*/ 	.byte	0x04, 0x17
        /*002a*/ 	.short	(.L_119 - .L_118)
.L_118:
        /*002c*/ 	.word	0x00000000
        /*0030*/ 	.short	0x0004
        /*0032*/ 	.short	0x0018
        /*0034*/ 	.byte	0x00, 0xf0, 0x21, 0x00


	//----- nvinfo : EIATTR_KPARAM_INFO
	.align		4
.L_119:
        /*0038*/ 	.byte	0x04, 0x17
        /*003a*/ 	.short	(.L_121 - .L_120)
.L_120:
        /*003c*/ 	.word	0x00000000
        /*0040*/ 	.short	0x0003
        /*0042*/ 	.short	0x0010
        /*0044*/ 	.byte	0x00, 0xf5, 0x21, 0x00


	//----- nvinfo : EIATTR_KPARAM_INFO
	.align		4
.L_121:
        /*0048*/ 	.byte	0x04, 0x17
        /*004a*/ 	.short	(.L_123 - .L_122)
.L_122:
        /*004c*/ 	.word	0x00000000
        /*0050*/ 	.short	0x0002
        /*0052*/ 	.short	0x0008
        /*0054*/ 	.byte	0x00, 0xf5, 0x21, 0x00


	//----- nvinfo : EIATTR_KPARAM_INFO
	.align		4
.L_123:
        /*0058*/ 	.byte	0x04, 0x17
        /*005a*/ 	.short	(.L_125 - .L_124)
.L_124:
        /*005c*/ 	.word	0x00000000
        /*0060*/ 	.short	0x0001
        /*0062*/ 	.short	0x0004
        /*0064*/ 	.byte	0x00, 0xf0, 0x11, 0x00


	//----- nvinfo : EIATTR_KPARAM_INFO
	.align		4
.L_125:
        /*0068*/ 	.byte	0x04, 0x17
        /*006a*/ 	.short	(.L_127 - .L_126)
.L_126:
        /*006c*/ 	.word	0x00000000
        /*0070*/ 	.short	0x0000
        /*0072*/ 	.short	0x0000
        /*0074*/ 	.byte	0x00, 0xf0, 0x11, 0x00


	//----- nvinfo : EIATTR_SPARSE_MMA_MASK
	.align		4
.L_127:
        /*0078*/ 	.byte	0x03, 0x50
        /*007a*/ 	.short	0x0000


	//----- nvinfo : EIATTR_MAXREG_COUNT
	.align		4
        /*007c*/ 	.byte	0x03, 0x1b
        /*007e*/ 	.short	0x00ff


	//----- nvinfo : EIATTR_MERCURY_ISA_VERSION
	.align		4
        /*0080*/ 	.byte	0x03, 0x5f
        /*0082*/ 	.short	0x0101


	//----- nvinfo : EIATTR_VRC_CTA_INIT_COUNT
	.align		4
        /*0084*/ 	.byte	0x02, 0x4a
	.zero		1
	.zero		1


	//----- nvinfo : EIATTR_EXIT_INSTR_OFFSETS
	.align		4
        /*0088*/ 	.byte	0x04, 0x1c
        /*008a*/ 	.short	(.L_129 - .L_128)


	//   ....[0]....
.L_128:
        /*008c*/ 	.word	0x000000b0


	//   ....[1]....
        /*0090*/ 	.word	0x000009f0


	//   ....[2]....
        /*0094*/ 	.word	0x00000ed0


	//   ....[3]....
        /*0098*/ 	.word	0x00001160


	//----- nvinfo : EIATTR_CRS_STACK_SIZE
	.align		4
.L_129:
        /*009c*/ 	.byte	0x04, 0x1e
        /*009e*/ 	.short	(.L_131 - .L_130)
.L_130:
        /*00a0*/ 	.word	0x00000000


	//----- nvinfo : EIATTR_CBANK_PARAM_SIZE
	.align		4
.L_131:
        /*00a4*/ 	.byte	0x03, 0x19
        /*00a6*/ 	.short	0x0028


	//----- nvinfo : EIATTR_PARAM_CBANK
	.align		4
        /*00a8*/ 	.byte	0x04, 0x0a
        /*00aa*/ 	.short	(.L_133 - .L_132)
	.align		4
.L_132:
        /*00ac*/ 	.word	index@(.nv.constant0._Z26tridiagonal_forward_kerneliiPdS_dii)
        /*00b0*/ 	.short	0x0380
        /*00b2*/ 	.short	0x0028


	//----- nvinfo : EIATTR_SW_WAR
	.align		4
.L_133:
        /*00b4*/ 	.byte	0x04, 0x36
        /*00b6*/ 	.short	(.L_135 - .L_134)
.L_134:
        /*00b8*/ 	.word	0x00000008
.L_135:


//--------------------- .nv.info._Z15LU_setup_kerneliiddPdS_ --------------------------
	.section	.nv.info._Z15LU_setup_kerneliiddPdS_,"",@"SHT_CUDA_INFO"
	.sectionflags	@""
	.align	4


	//----- nvinfo : EIATTR_CUDA_API_VERSION
	.align		4
        /*0000*/ 	.byte	0x04, 0x37
        /*0002*/ 	.short	(.L_137 - .L_136)
.L_136:
        /*0004*/ 	.word	0x00000082


	//----- nvinfo : EIATTR_KPARAM_INFO
	.align		4
.L_137:
        /*0008*/ 	.byte	0x04, 0x17
        /*000a*/ 	.short	(.L_139 - .L_138)
.L_138:
        /*000c*/ 	.word	0x00000000
        /*0010*/ 	.short	0x0005
        /*0012*/ 	.short	0x0020
        /*0014*/ 	.byte	0x00, 0xf5, 0x21, 0x00


	//----- nvinfo : EIATTR_KPARAM_INFO
	.align		4
.L_139:
        /*0018*/ 	.byte	0x04, 0x17
        /*001a*/ 	.short	(.L_141 - .L_140)
.L_140:
        /*001c*/ 	.word	0x00000000
        /*0020*/ 	.short	0x0004
        /*0022*/ 	.short	0x0018
        /*0024*/ 	.byte	0x00, 0xf5, 0x21, 0x00


	//----- nvinfo : EIATTR_KPARAM_INFO
	.align		4
.L_141:
        /*0028*/ 	.byte	0x04, 0x17
        /*002a*/ 	.short	(.L_143 - .L_142)
.L_142:
        /*002c*/ 	.word	0x00000000
        /*0030*/ 	.short	0x0003
        /*0032*/ 	.short	0x0010
        /*0034*/ 	.byte	0x00, 0xf0, 0x21, 0x00


	//----- nvinfo : EIATTR_KPARAM_INFO
	.align		4
.L_143:
        /*0038*/ 	.byte	0x04, 0x17
        /*003a*/ 	.short	(.L_145 - .L_144)
.L_144:
        /*003c*/ 	.word	0x00000000
        /*0040*/ 	.short	0x0002
        /*0042*/ 	.short	0x0008
        /*0044*/ 	.byte	0x00, 0xf0, 0x21, 0x00


	//----- nvinfo : EIATTR_KPARAM_INFO
	.align		4
.L_145:
        /*0048*/ 	.byte	0x04, 0x17
        /*004a*/ 	.short	(.L_147 - .L_146)
.L_146:
        /*004c*/ 	.word	0x00000000
        /*0050*/ 	.short	0x0001
        /*0052*/ 	.short	0x0004
        /*0054*/ 	.byte	0x00, 0xf0, 0x11, 0x00


	//----- nvinfo : EIATTR_KPARAM_INFO
	.align		4
.L_147:
        /*0058*/ 	.byte	0x04, 0x17
        /*005a*/ 	.short	(.L_149 - .L_148)
.L_148:
        /*005c*/ 	.word	0x00000000
        /*0060*/ 	.short	0x0000
        /*0062*/ 	.short	0x0000
        /*0064*/ 	.byte	0x00, 0xf0, 0x11, 0x00


	//----- nvinfo : EIATTR_SPARSE_MMA_MASK
	.align		4
.L_149:
        /*0068*/ 	.byte	0x03, 0x50
        /*006a*/ 	.short	0x0000


	//----- nvinfo : EIATTR_MAXREG_COUNT
	.align		4
        /*006c*/ 	.byte	0x03, 0x1b
        /*006e*/ 	.short	0x00ff


	//----- nvinfo : EIATTR_MERCURY_ISA_VERSION
	.align		4
        /*0070*/ 	.byte	0x03, 0x5f
        /*0072*/ 	.short	0x0101


	//----- nvinfo : EIATTR_VRC_CTA_INIT_COUNT
	.align		4
        /*0074*/ 	.byte	0x02, 0x4a
	.zero		1
	.zero		1


	//----- nvinfo : EIATTR_EXIT_INSTR_OFFSETS
	.align		4
        /*0078*/ 	.byte	0x04, 0x1c
        /*007a*/ 	.short	(.L_151 - .L_150)


	//   ....[0]....
.L_150:
        /*007c*/ 	.word	0x00000080


	//   ....[1]....
        /*0080*/ 	.word	0x00000340


	//----- nvinfo : EIATTR_CRS_STACK_SIZE
	.align		4
.L_151:
        /*0084*/ 	.byte	0x04, 0x1e
        /*0086*/ 	.short	(.L_153 - .L_152)
.L_152:
        /*0088*/ 	.word	0x00000000


	//----- nvinfo : EIATTR_CBANK_PARAM_SIZE
	.align		4
.L_153:
        /*008c*/ 	.byte	0x03, 0x19
        /*008e*/ 	.short	0x0028


	//----- nvinfo : EIATTR_PARAM_CBANK
	.align		4
        /*0090*/ 	.byte	0x04, 0x0a
        /*0092*/ 	.short	(.L_155 - .L_154)
	.align		4
.L_154:
        /*0094*/ 	.word	index@(.nv.constant0._Z15LU_setup_kerneliiddPdS_)
        /*0098*/ 	.short	0x0380
        /*009a*/ 	.short	0x0028


	//----- nvinfo : EIATTR_SW_WAR
	.align		4
.L_155:
        /*009c*/ 	.byte	0x04, 0x36
        /*009e*/ 	.short	(.L_157 - .L_156)
.L_156:
        /*00a0*/ 	.word	0x00000008
.L_157:


//--------------------- .nv.info._Z21rhs_bc_anltsol_kerneliiddPdS_ --------------------------
	.section	.nv.info._Z21rhs_bc_anltsol_kerneliiddPdS_,"",@"SHT_CUDA_INFO"
	.sectionflags	@""
	.align	4


	//----- nvinfo : EIATTR_CUDA_API_VERSION
	.align		4
        /*0000*/ 	.byte	0x04, 0x37
        /*0002*/ 	.short	(.L_159 - .L_158)
.L_158:
        /*0004*/ 	.word	0x00000082


	//----- nvinfo : EIATTR_KPARAM_INFO
	.align		4
.L_159:
        /*0008*/ 	.byte	0x04, 0x17
        /*000a*/ 	.short	(.L_161 - .L_160)
.L_160:
        /*000c*/ 	.word	0x00000000
        /*0010*/ 	.short	0x0005
        /*0012*/ 	.short	0x0020
        /*0014*/ 	.byte	0x00, 0xf5, 0x21, 0x00


	//----- nvinfo : EIATTR_KPARAM_INFO
	.align		4
.L_161:
        /*0018*/ 	.byte	0x04, 0x17
        /*001a*/ 	.short	(.L_163 - .L_162)
.L_162:
        /*001c*/ 	.word	0x00000000
        /*0020*/ 	.short	0x0004
        /*0022*/ 	.short	0x0018
        /*0024*/ 	.byte	0x00, 0xf5, 0x21, 0x00


	//----- nvinfo : EIATTR_KPARAM_INFO
	.align		4
.L_163:
        /*0028*/ 	.byte	0x04, 0x17
        /*002a*/ 	.short	(.L_165 - .L_164)
.L_164:
        /*002c*/ 	.word	0x00000000
        /*0030*/ 	.short	0x0003
        /*0032*/ 	.short	0x0010
        /*0034*/ 	.byte	0x00, 0xf0, 0x21, 0x00


	//----- nvinfo : EIATTR_KPARAM_INFO
	.align		4
.L_165:
        /*0038*/ 	.byte	0x04, 0x17
        /*003a*/ 	.short	(.L_167 - .L_166)
.L_166:
        /*003c*/ 	.word	0x00000000
        /*0040*/ 	.short	0x0002
        /*0042*/ 	.short	0x0008
        /*0044*/ 	.byte	0x00, 0xf0, 0x21, 0x00


	//----- nvinfo : EIATTR_KPARAM_INFO
	.align		4
.L_167:
        /*0048*/ 	.byte	0x04, 0x17
        /*004a*/ 	.short	(.L_169 - .L_168)
.L_168:
        /*004c*/ 	.word	0x00000000
        /*0050*/ 	.short	0x0001
        /*0052*/ 	.short	0x0004
        /*0054*/ 	.byte	0x00, 0xf0, 0x11, 0x00


	//----- nvinfo : EIATTR_KPARAM_INFO
	.align		4
.L_169:
        /*0058*/ 	.byte	0x04, 0x17
        /*005a*/ 	.short	(.L_171 - .L_170)
.L_170:
        /*005c*/ 	.word	0x00000000
        /*0060*/ 	.short	0x0000
        /*0062*/ 	.short	0x0000
        /*0064*/ 	.byte	0x00, 0xf0, 0x11, 0x00


	//----- nvinfo : EIATTR_SPARSE_MMA_MASK
	.align		4
.L_171:
        /*0068*/ 	.byte	0x03, 0x50
        /*006a*/ 	.short	0x0000


	//----- nvinfo : EIATTR_MAXREG_COUNT
	.align		4
        /*006c*/ 	.byte	0x03, 0x1b
        /*006e*/ 	.short	0x00ff


	//----- nvinfo : EIATTR_MERCURY_ISA_VERSION
	.align		4
        /*0070*/ 	.byte	0x03, 0x5f
        /*0072*/ 	.short	0x0101


	//----- nvinfo : EIATTR_VRC_CTA_INIT_COUNT
	.align		4
        /*0074*/ 	.byte	0x02, 0x4a
	.zero		1
	.zero		1


	//----- nvinfo : EIATTR_EXIT_INSTR_OFFSETS
	.align		4
        /*0078*/ 	.byte	0x04, 0x1c
        /*007a*/ 	.short	(.L_173 - .L_172)


	//   ....[0]....
.L_172:
        /*007c*/ 	.word	0x00000090


	//   ....[1]....
        /*0080*/ 	.word	0x00000a70


	//----- nvinfo : EIATTR_CRS_STACK_SIZE
	.align		4
.L_173:
        /*0084*/ 	.byte	0x04, 0x1e
        /*0086*/ 	.short	(.L_175 - .L_174)
.L_174:
        /*0088*/ 	.word	0x00000000


	//----- nvinfo : EIATTR_CBANK_PARAM_SIZE
	.align		4
.L_175:
        /*008c*/ 	.byte	0x03, 0x19
        /*008e*/ 	.short	0x0028


	//----- nvinfo : EIATTR_PARAM_CBANK
	.align		4
        /*0090*/ 	.byte	0x04, 0x0a
        /*0092*/ 	.short	(.L_177 - .L_176)
	.align		4
.L_176:
        /*0094*/ 	.word	index@(.nv.constant0._Z21rhs_bc_anltsol_kerneliiddPdS_)
        /*0098*/ 	.short	0x0380
        /*009a*/ 	.short	0x0028


	//----- nvinfo : EIATTR_SW_WAR
	.align		4
.L_177:
        /*009c*/ 	.byte	0x04, 0x36
        /*009e*/ 	.short	(.L_179 - .L_178)
.L_178:
        /*00a0*/ 	.word	0x00000008
.L_179:


//--------------------- .nv.callgraph             --------------------------
	.section	.nv.callgraph,"",@"SHT_CUDA_CALLGRAPH"
	.align	4
	.sectionentsize	8
	.align		4
        /*0000*/ 	.word	0x00000000
	.align		4
        /*0004*/ 	.word	0xffffffff
	.align		4
        /*0008*/ 	.word	0x00000000
	.align		4
        /*000c*/ 	.word	0xfffffffe
	.align		4
        /*0010*/ 	.word	0x00000000
	.align		4
        /*0014*/ 	.word	0xfffffffd
	.align		4
        /*0018*/ 	.word	0x00000000
	.align		4
        /*001c*/ 	.word	0xfffffffc


//--------------------- .nv.constant4             --------------------------
	.section	.nv.constant4,"a",@progbits
	.align	8
	.align		8
.nv.constant4:
        /*0000*/ 	.dword	__cudart_i2opi_d
	.align		8
        /*0008*/ 	.dword	__cudart_sin_cos_coeffs


//--------------------- .text._Z16reduction_kernelPdS_i --------------------------
	.section	.text._Z16reduction_kernelPdS_i,"ax",@progbits
	.align	128
        .global         _Z16reduction_kernelPdS_i
        .type           _Z16reduction_kernelPdS_i,@function
        .size           _Z16reduction_kernelPdS_i,(.L_x_98 - _Z16reduction_kernelPdS_i)
        .other          _Z16reduction_kernelPdS_i,@"STO_CUDA_ENTRY STV_DEFAULT"
_Z16reduction_kernelPdS_i:
.text._Z16reduction_kernelPdS_i:
[----:B------:R-:W-:Y:S01]  /*0000*/  LDC R1, c[0x0][0x37c] ;  /* 0x0000df00ff017b82 */ /* 0x000fe20000000800 */
[----:B------:R-:W0:Y:S01]  /*0010*/  S2R R8, SR_TID.X ;  /* 0x0000000000087919 */ /* 0x000e220000002100 */
[----:B------:R-:W0:Y:S01]  /*0020*/  LDCU UR8, c[0x0][0x360] ;  /* 0x00006c00ff0877ac */ /* 0x000e220008000800 */
[----:B------:R-:W0:Y:S01]  /*0030*/  S2R R9, SR_CTAID.X ;  /* 0x0000000000097919 */ /* 0x000e220000002500 */
[----:B------:R-:W1:Y:S01]  /*0040*/  LDCU UR4, c[0x0][0x390] ;  /* 0x00007200ff0477ac */ /* 0x000e620008000800 */
[----:B------:R-:W2:Y:S01]  /*0050*/  LDCU.64 UR6, c[0x0][0x358] ;  /* 0x00006b00ff0677ac */ /* 0x000ea20008000a00 */
[----:B0-----:R-:W-:-:S05]  /*0060*/  IMAD R3, R9, UR8, R8 ;  /* 0x0000000809037c24 */ /* 0x001fca000f8e0208 */
[----:B-1----:R-:W-:-:S13]  /*0070*/  ISETP.GE.U32.AND P1, PT, R3, UR4, PT ;  /* 0x0000000403007c0c */ /* 0x002fda000bf26070 */
[----:B------:R-:W0:Y:S02]  /*0080*/  @!P1 LDC.64 R4, c[0x0][0x380] ;  /* 0x0000e000ff049b82 */ /* 0x000e240000000a00 */
[----:B0-----:R-:W-:-:S06]  /*0090*/  @!P1 IMAD.WIDE.U32 R4, R3, 0x8, R4 ;  /* 0x0000000803049825 */ /* 0x001fcc00078e0004 */
[----:B--2---:R-:W2:Y:S01]  /*00a0*/  @!P1 LDG.E.64 R4, desc[UR6][R4.64] ;  /* 0x0000000604049981 */ /* 0x004ea2000c1e1b00 */
[----:B------:R-:W0:Y:S01]  /*00b0*/  S2UR UR5, SR_CgaCtaId ;  /* 0x00000000000579c3 */ /* 0x000e220000008800 */
[----:B------:R-:W-:Y:S01]  /*00c0*/  IMAD.U32 R0, RZ, RZ, UR8 ;  /* 0x00000008ff007e24 */ /* 0x000fe2000f8e00ff */
[----:B------:R-:W-:Y:S01]  /*00d0*/  UMOV UR4, 0x400 ;  /* 0x0000040000047882 */ /* 0x000fe20000000000 */
[----:B------:R-:W-:-:S03]  /*00e0*/  CS2R R2, SRZ ;  /* 0x0000000000027805 */ /* 0x000fc6000001ff00 */
[----:B------:R-:W-:Y:S01]  /*00f0*/  ISETP.GE.U32.AND P0, PT, R0, 0x2, PT ;  /* 0x000000020000780c */ /* 0x000fe20003f06070 */
[----:B0-----:R-:W-:-:S06]  /*0100*/  ULEA UR4, UR5, UR4, 0x18 ;  /* 0x0000000405047291 */ /* 0x001fcc000f8ec0ff */
[C---:B------:R-:W-:Y:S01]  /*0110*/  LEA R7, R8.reuse, UR4, 0x3 ;  /* 0x0000000408077c11 */ /* 0x040fe2000f8e18ff */
[----:B--2---:R-:W-:Y:S01]  /*0120*/  @!P1 DMUL R2, R4, R4 ;  /* 0x0000000404029228 */ /* 0x004fe20000000000 */
[----:B------:R-:W-:-:S06]  /*0130*/  ISETP.NE.AND P1, PT, R8, RZ, PT ;  /* 0x000000ff0800720c */ /* 0x000fcc0003f25270 */
[----:B------:R0:W-:Y:S01]  /*0140*/  STS.64 [R7], R2 ;  /* 0x0000000207007388 */ /* 0x0001e20000000a00 */
[----:B------:R-:W-:Y:S06]  /*0150*/  BAR.SYNC.DEFER_BLOCKING 0x0 ;  /* 0x0000000000007b1d */ /* 0x000fec0000010000 */
[----:B------:R-:W-:Y:S05]  /*0160*/  @!P0 BRA `(.L_x_0) ;  /* 0x00000000002c8947 */ /* 0x000fea0003800000 */
.L_x_1:
[----:B------:R-:W-:-:S04]  /*0170*/  SHF.R.U32.HI R10, RZ, 0x1, R0 ;  /* 0x00000001ff0a7819 */ /* 0x000fc80000011600 */
[----:B------:R-:W-:-:S13]  /*0180*/  ISETP.GE.U32.AND P0, PT, R8, R10, PT ;  /* 0x0000000a0800720c */ /* 0x000fda0003f06070 */
[----:B------:R-:W-:Y:S01]  /*0190*/  @!P0 IMAD R6, R10, 0x8, R7 ;  /* 0x000000080a068824 */ /* 0x000fe200078e0207 */
[----:B------:R-:W-:Y:S04]  /*01a0*/  @!P0 LDS.64 R4, [R7] ;  /* 0x0000000007048984 */ /* 0x000fe80000000a00 */
[----:B0-----:R-:W0:Y:S02]  /*01b0*/  @!P0 LDS.64 R2, [R6] ;  /* 0x0000000006028984 */ /* 0x001e240000000a00 */
[----:B0-----:R-:W-:-:S07]  /*01c0*/  @!P0 DADD R2, R2, R4 ;  /* 0x0000000002028229 */ /* 0x001fce0000000004 */
[----:B------:R1:W-:Y:S01]  /*01d0*/  @!P0 STS.64 [R7], R2 ;  /* 0x0000000207008388 */ /* 0x0003e20000000a00 */
[----:B------:R-:W-:Y:S01]  /*01e0*/  BAR.SYNC.DEFER_BLOCKING 0x0 ;  /* 0x0000000000007b1d */ /* 0x000fe20000010000 */
[----:B------:R-:W-:Y:S01]  /*01f0*/  ISETP.GT.U32.AND P0, PT, R0, 0x3, PT ;  /* 0x000000030000780c */ /* 0x000fe20003f04070 */
[----:B------:R-:W-:-:S12]  /*0200*/  IMAD.MOV.U32 R0, RZ, RZ, R10 ;  /* 0x000000ffff007224 */ /* 0x000fd800078e000a */
[----:B-1----:R-:W-:Y:S05]  /*0210*/  @P0 BRA `(.L_x_1) ;  /* 0xfffffffc00d40947 */ /* 0x002fea000383ffff */
.L_x_0:
[----:B------:R-:W-:Y:S05]  /*0220*/  @P1 EXIT ;  /* 0x000000000000194d */ /* 0x000fea0003800000 */
[----:B------:R-:W1:Y:S01]  /*0230*/  S2UR UR5, SR_CgaCtaId ;  /* 0x00000000000579c3 */ /* 0x000e620000008800 */
[----:B------:R-:W-:-:S07]  /*0240*/  UMOV UR4, 0x400 ;  /* 0x0000040000047882 */ /* 0x000fce0000000000 */
[----:B------:R-:W2:Y:S01]  /*0250*/  LDC.64 R4, c[0x0][0x388] ;  /* 0x0000e200ff047b82 */ /* 0x000ea20000000a00 */
[----:B-1----:R-:W-:Y:S01]  /*0260*/  ULEA UR4, UR5, UR4, 0x18 ;  /* 0x0000000405047291 */ /* 0x002fe2000f8ec0ff */
[----:B--2---:R-:W-:-:S08]  /*0270*/  IMAD.WIDE.U32 R4, R9, 0x8, R4 ;  /* 0x0000000809047825 */ /* 0x004fd000078e0004 */
[----:B0-----:R-:W0:Y:S04]  /*0280*/  LDS.64 R2, [UR4] ;  /* 0x00000004ff027984 */ /* 0x001e280008000a00 */
[----:B0-----:R-:W-:Y:S01]  /*0290*/  STG.E.64 desc[UR6][R4.64], R2 ;  /* 0x0000000204007986 */ /* 0x001fe2000c101b06 */
[----:B------:R-:W-:Y:S05]  /*02a0*/  EXIT ;  /* 0x000000000000794d */ /* 0x000fea0003800000 */
.L_x_2:
[----:B------:R-:W-:-:S00]  /*02b0*/  BRA `(.L_x_2) ;  /* 0xfffffffc00fc7947 */ /* 0x000fc0000383ffff */
[----:B------:R-:W-:-:S00]  /*02c0*/  NOP ;  /* 0x0000000000007918 */ /* 0x000fc00000000000 */
        /* <DEDUP_REMOVED lines=11> */
.L_x_98:


//--------------------- .text._Z17residual2D_kerneliiddPdS_S_ --------------------------
	.section	.text._Z17residual2D_kerneliiddPdS_S_,"ax",@progbits
	.align	128
        .global         _Z17residual2D_kerneliiddPdS_S_
        .type           _Z17residual2D_kerneliiddPdS_S_,@function
        .size           _Z17residual2D_kerneliiddPdS_S_,(.L_x_93 - _Z17residual2D_kerneliiddPdS_S_)
        .other          _Z17residual2D_kerneliiddPdS_S_,@"STO_CUDA_ENTRY STV_DEFAULT"
_Z17residual2D_kerneliiddPdS_S_:
.text._Z17residual2D_kerneliiddPdS_S_:
[----:B------:R-:W-:Y:S01]  /*0000*/  LDC R1, c[0x0][0x37c] ;  /* 0x0000df00ff017b82 */ /* 0x000fe20000000800 */
[----:B------:R-:W0:Y:S07]  /*0010*/  S2R R0, SR_TID.X ;  /* 0x0000000000007919 */ /* 0x000e2e0000002100 */
[----:B------:R-:W0:Y:S08]  /*0020*/  S2UR UR4, SR_CTAID.X ;  /* 0x00000000000479c3 */ /* 0x000e300000002500 */
[----:B------:R-:W0:Y:S08]  /*0030*/  LDC R5, c[0x0][0x360] ;  /* 0x0000d800ff057b82 */ /* 0x000e300000000800 */
[----:B------:R-:W1:Y:S01]  /*0040*/  LDC.64 R6, c[0x0][0x380] ;  /* 0x0000e000ff067b82 */ /* 0x000e620000000a00 */
[----:B0-----:R-:W-:-:S02]  /*0050*/  IMAD R5, R5, UR4, R0 ;  /* 0x0000000405057c24 */ /* 0x001fc4000f8e0200 */
[----:B-1----:R-:W-:-:S05]  /*0060*/  IMAD R0, R7, R6, RZ ;  /* 0x0000000607007224 */ /* 0x002fca00078e02ff */
[----:B------:R-:W-:-:S13]  /*0070*/  ISETP.GE.AND P0, PT, R5, R0, PT ;  /* 0x000000000500720c */ /* 0x000fda0003f06270 */
[----:B------:R-:W-:Y:S05]  /*0080*/  @P0 EXIT ;  /* 0x000000000000094d */ /* 0x000fea0003800000 */
[----:B------:R-:W-:Y:S01]  /*0090*/  IABS R7, R6 ;  /* 0x0000000600077213 */ /* 0x000fe20000000000 */
[----:B------:R-:W0:Y:S03]  /*00a0*/  LDC.64 R8, c[0x0][0x388] ;  /* 0x0000e200ff087b82 */ /* 0x000e260000000a00 */
[----:B------:R-:W1:Y:S08]  /*00b0*/  I2F.RP R0, R7 ;  /* 0x0000000700007306 */ /* 0x000e700000209400 */
[----:B-1----:R-:W1:Y:S01]  /*00c0*/  MUFU.RCP R0, R0 ;  /* 0x0000000000007308 */ /* 0x002e620000001000 */
[----:B0-----:R-:W-:Y:S01]  /*00d0*/  DMUL R8, R8, R8 ;  /* 0x0000000808087228 */ /* 0x001fe20000000000 */
[----:B-1----:R-:W-:-:S06]  /*00e0*/  VIADD R2, R0, 0xffffffe ;  /* 0x0ffffffe00027836 */ /* 0x002fcc0000000000 */
[----:B------:R0:W1:Y:S02]  /*00f0*/  F2I.FTZ.U32.TRUNC.NTZ R3, R2 ;  /* 0x0000000200037305 */ /* 0x000064000021f000 */
[----:B0-----:R-:W-:Y:S02]  /*0100*/  IMAD.MOV.U32 R2, RZ, RZ, RZ ;  /* 0x000000ffff027224 */ /* 0x001fe400078e00ff */
[----:B-1----:R-:W-:-:S04]  /*0110*/  IMAD.MOV R4, RZ, RZ, -R3 ;  /* 0x000000ffff047224 */ /* 0x002fc800078e0a03 */
[----:B------:R-:W-:Y:S01]  /*0120*/  IMAD R11, R4, R7, RZ ;  /* 0x00000007040b7224 */ /* 0x000fe200078e02ff */
[----:B------:R-:W-:-:S03]  /*0130*/  IABS R4, R5 ;  /* 0x0000000500047213 */ /* 0x000fc60000000000 */
[----:B------:R-:W-:-:S04]  /*0140*/  IMAD.HI.U32 R3, R3, R11, R2 ;  /* 0x0000000b03037227 */ /* 0x000fc800078e0002 */
[----:B------:R-:W-:Y:S02]  /*0150*/  VIADD R2, R9, 0x300402 ;  /* 0x0030040209027836 */ /* 0x000fe40000000000 */
[----:B------:R-:W-:-:S05]  /*0160*/  IMAD.HI.U32 R0, R3, R4, RZ ;  /* 0x0000000403007227 */ /* 0x000fca00078e00ff */
[----:B------:R-:W-:-:S05]  /*0170*/  IADD3 R3, PT, PT, -R0, RZ, RZ ;  /* 0x000000ff00037210 */ /* 0x000fca0007ffe1ff */
[C---:B------:R-:W-:Y:S02]  /*0180*/  IMAD R4, R7.reuse, R3, R4 ;  /* 0x0000000307047224 */ /* 0x040fe400078e0204 */
[----:B------:R-:W0:Y:S03]  /*0190*/  MUFU.RCP64H R3, R9 ;  /* 0x0000000900037308 */ /* 0x000e260000001800 */
[----:B------:R-:W-:-:S13]  /*01a0*/  ISETP.GT.U32.AND P1, PT, R7, R4, PT ;  /* 0x000000040700720c */ /* 0x000fda0003f24070 */
[----:B------:R-:W-:Y:S01]  /*01b0*/  @!P1 IMAD.IADD R4, R4, 0x1, -R7 ;  /* 0x0000000104049824 */ /* 0x000fe200078e0a07 */
[----:B0-----:R-:W-:Y:S01]  /*01c0*/  DFMA R10, -R8, R2, 1 ;  /* 0x3ff00000080a742b */ /* 0x001fe20000000102 */
[----:B------:R-:W-:Y:S02]  /*01d0*/  @!P1 IADD3 R0, PT, PT, R0, 0x1, RZ ;  /* 0x0000000100009810 */ /* 0x000fe40007ffe0ff */
[----:B------:R-:W-:Y:S02]  /*01e0*/  ISETP.NE.AND P1, PT, R6, RZ, PT ;  /* 0x000000ff0600720c */ /* 0x000fe40003f25270 */
[----:B------:R-:W-:Y:S02]  /*01f0*/  ISETP.GE.U32.AND P0, PT, R4, R7, PT ;  /* 0x000000070400720c */ /* 0x000fe40003f06070 */
[----:B------:R-:W-:Y:S01]  /*0200*/  LOP3.LUT R4, R5, R6, RZ, 0x3c, !PT ;  /* 0x0000000605047212 */ /* 0x000fe200078e3cff */
[----:B------:R-:W-:-:S03]  /*0210*/  DFMA R10, R10, R10, R10 ;  /* 0x0000000a0a0a722b */ /* 0x000fc6000000000a */
[----:B------:R-:W-:-:S05]  /*0220*/  ISETP.GE.AND P2, PT, R4, RZ, PT ;  /* 0x000000ff0400720c */ /* 0x000fca0003f46270 */
[----:B------:R-:W-:Y:S02]  /*0230*/  DFMA R10, R2, R10, R2 ;  /* 0x0000000a020a722b */ /* 0x000fe40000000002 */
[----:B------:R-:W-:Y:S01]  /*0240*/  @P0 VIADD R0, R0, 0x1 ;  /* 0x0000000100000836 */ /* 0x000fe20000000000 */
[----:B------:R-:W-:-:S05]  /*0250*/  FSETP.GEU.AND P0, PT, |R2|, 5.8789094863358348022e-39, PT ;  /* 0x004004020200780b */ /* 0x000fca0003f0e200 */
[----:B------:R-:W-:Y:S01]  /*0260*/  @!P2 IMAD.MOV R0, RZ, RZ, -R0 ;  /* 0x000000ffff00a224 */ /* 0x000fe200078e0a00 */
[----:B------:R-:W-:Y:S01]  /*0270*/  DFMA R12, -R8, R10, 1 ;  /* 0x3ff00000080c742b */ /* 0x000fe2000000010a */
[----:B------:R-:W-:-:S04]  /*0280*/  @!P1 LOP3.LUT R0, RZ, R6, RZ, 0x33, !PT ;  /* 0x00000006ff009212 */ /* 0x000fc800078e33ff */
[----:B------:R-:W-:-:S03]  /*0290*/  IADD3 R4, PT, PT, -R0, RZ, RZ ;  /* 0x000000ff00047210 */ /* 0x000fc60007ffe1ff */
[----:B------:R-:W-:Y:S02]  /*02a0*/  DFMA R2, R10, R12, R10 ;  /* 0x0000000c0a02722b */ /* 0x000fe4000000000a */
[----:B------:R-:W-:Y:S01]  /*02b0*/  IMAD R4, R6, R4, R5 ;  /* 0x0000000406047224 */ /* 0x000fe200078e0205 */
[----:B------:R-:W-:Y:S08]  /*02c0*/  @P0 BRA `(.L_x_3) ;  /* 0x00000000001c0947 */ /* 0x000ff00003800000 */
[----:B------:R-:W-:Y:S01]  /*02d0*/  LOP3.LUT R2, R9, 0x7fffffff, RZ, 0xc0, !PT ;  /* 0x7fffffff09027812 */ /* 0x000fe200078ec0ff */
[----:B------:R-:W-:Y:S01]  /*02e0*/  IMAD.MOV.U32 R10, RZ, RZ, R8 ;  /* 0x000000ffff0a7224 */ /* 0x000fe200078e0008 */
[----:B------:R-:W-:-:S03]  /*02f0*/  MOV R8, 0x320 ;  /* 0x0000032000087802 */ /* 0x000fc60000000f00 */
[----:B------:R-:W-:-:S07]  /*0300*/  VIADD R12, R2, 0xfff00000 ;  /* 0xfff00000020c7836 */ /* 0x000fce0000000000 */
[----:B------:R-:W-:Y:S05]  /*0310*/  CALL.REL.NOINC `($__internal_0_$__cuda_sm20_dblrcp_rn_slowpath_v3) ;  /* 0x0000000000d07944 */ /* 0x000fea0003c00000 */
[----:B------:R-:W-:Y:S01]  /*0320*/  MOV R2, R6 ;  /* 0x0000000600027202 */ /* 0x000fe20000000f00 */
[----:B------:R-:W-:-:S07]  /*0330*/  IMAD.MOV.U32 R3, RZ, RZ, R7 ;  /* 0x000000ffff037224 */ /* 0x000fce00078e0007 */
.L_x_3:
[----:B------:R-:W0:Y:S01]  /*0340*/  LDC.64 R8, c[0x0][0x390] ;  /* 0x0000e400ff087b82 */ /* 0x000e220000000a00 */
[----:B------:R-:W1:Y:S01]  /*0350*/  LDCU.64 UR6, c[0x0][0x358] ;  /* 0x00006b00ff0677ac */ /* 0x000e620008000a00 */
[----:B0-----:R-:W-:-:S06]  /*0360*/  DMUL R8, R8, R8 ;  /* 0x0000000808087228 */ /* 0x001fcc0000000000 */
[----:B------:R-:W0:Y:S04]  /*0370*/  MUFU.RCP64H R7, R9 ;  /* 0x0000000900077308 */ /* 0x000e280000001800 */
[----:B------:R-:W-:-:S05]  /*0380*/  VIADD R6, R9, 0x300402 ;  /* 0x0030040209067836 */ /* 0x000fca0000000000 */
[----:B------:R-:W-:Y:S01]  /*0390*/  FSETP.GEU.AND P0, PT, |R6|, 5.8789094863358348022e-39, PT ;  /* 0x004004020600780b */ /* 0x000fe20003f0e200 */
[----:B0-----:R-:W-:-:S08]  /*03a0*/  DFMA R10, -R8, R6, 1 ;  /* 0x3ff00000080a742b */ /* 0x001fd00000000106 */
[----:B------:R-:W-:-:S08]  /*03b0*/  DFMA R10, R10, R10, R10 ;  /* 0x0000000a0a0a722b */ /* 0x000fd0000000000a */
[----:B------:R-:W-:-:S08]  /*03c0*/  DFMA R10, R6, R10, R6 ;  /* 0x0000000a060a722b */ /* 0x000fd00000000006 */
[----:B------:R-:W-:-:S08]  /*03d0*/  DFMA R12, -R8, R10, 1 ;  /* 0x3ff00000080c742b */ /* 0x000fd0000000010a */
[----:B------:R-:W-:Y:S01]  /*03e0*/  DFMA R6, R10, R12, R10 ;  /* 0x0000000c0a06722b */ /* 0x000fe2000000000a */
[----:B-1----:R-:W-:Y:S10]  /*03f0*/  @P0 BRA `(.L_x_4) ;  /* 0x0000000000140947 */ /* 0x002ff40003800000 */
[----:B------:R-:W-:Y:S02]  /*0400*/  LOP3.LUT R6, R9, 0x7fffffff, RZ, 0xc0, !PT ;  /* 0x7fffffff09067812 */ /* 0x000fe400078ec0ff */
[----:B------:R-:W-:Y:S02]  /*0410*/  MOV R10, R8 ;  /* 0x00000008000a7202 */ /* 0x000fe40000000f00 */
[----:B------:R-:W-:Y:S01]  /*0420*/  MOV R8, 0x450 ;  /* 0x0000045000087802 */ /* 0x000fe20000000f00 */
[----:B------:R-:W-:-:S07]  /*0430*/  VIADD R12, R6, 0xfff00000 ;  /* 0xfff00000060c7836 */ /* 0x000fce0000000000 */
[----:B------:R-:W-:Y:S05]  /*0440*/  CALL.REL.NOINC `($__internal_0_$__cuda_sm20_dblrcp_rn_slowpath_v3) ;  /* 0x0000000000847944 */ /* 0x000fea0003c00000 */
.L_x_4:
[----:B------:R-:W0:Y:S01]  /*0450*/  LDC.64 R14, c[0x0][0x398] ;  /* 0x0000e600ff0e7b82 */ /* 0x000e220000000a00 */
[----:B------:R-:W1:Y:S01]  /*0460*/  LDCU UR4, c[0x0][0x384] ;  /* 0x00007080ff0477ac */ /* 0x000e620008000800 */
[----:B------:R-:W-:-:S06]  /*0470*/  ISETP.GE.AND P0, PT, R4, 0x1, PT ;  /* 0x000000010400780c */ /* 0x000fcc0003f06270 */
[----:B------:R-:W2:Y:S01]  /*0480*/  LDC R16, c[0x0][0x380] ;  /* 0x0000e000ff107b82 */ /* 0x000ea20000000800 */
[----:B------:R-:W-:-:S07]  /*0490*/  ISETP.GE.AND P2, PT, R0, 0x1, PT ;  /* 0x000000010000780c */ /* 0x000fce0003f46270 */
[----:B------:R-:W3:Y:S01]  /*04a0*/  LDC.64 R20, c[0x0][0x3a0] ;  /* 0x0000e800ff147b82 */ /* 0x000ee20000000a00 */
[----:B0-----:R-:W-:-:S05]  /*04b0*/  IMAD.WIDE R18, R5, 0x8, R14 ;  /* 0x0000000805127825 */ /* 0x001fca00078e020e */
[----:B------:R-:W4:Y:S01]  /*04c0*/  LDG.E.64 R8, desc[UR6][R18.64] ;  /* 0x0000000612087981 */ /* 0x000f22000c1e1b00 */
[----:B--2---:R-:W-:Y:S01]  /*04d0*/  VIADD R11, R16, 0xffffffff ;  /* 0xffffffff100b7836 */ /* 0x004fe20000000000 */
[----:B-1----:R-:W-:-:S04]  /*04e0*/  UIADD3 UR4, UPT, UPT, UR4, -0x1, URZ ;  /* 0xffffffff04047890 */ /* 0x002fc8000fffe0ff */
[----:B------:R-:W-:Y:S02]  /*04f0*/  ISETP.GE.AND P1, PT, R4, R11, PT ;  /* 0x0000000b0400720c */ /* 0x000fe40003f26270 */
[----:B------:R-:W2:Y:S01]  /*0500*/  @P0 LDG.E.64 R10, desc[UR6][R18.64+-0x8] ;  /* 0xfffff806120a0981 */ /* 0x000ea2000c1e1b00 */
[----:B------:R-:W-:Y:S02]  /*0510*/  ISETP.GE.AND P3, PT, R0, UR4, PT ;  /* 0x0000000400007c0c */ /* 0x000fe4000bf66270 */
[----:B------:R-:W-:-:S05]  /*0520*/  @P2 IADD3 R17, PT, PT, R5, -R16, RZ ;  /* 0x8000001005112210 */ /* 0x000fca0007ffe0ff */
[----:B------:R-:W-:-:S03]  /*0530*/  @P2 IMAD.WIDE R14, R17, 0x8, R14 ;  /* 0x00000008110e2825 */ /* 0x000fc600078e020e */
[----:B------:R-:W5:Y:S04]  /*0540*/  @!P1 LDG.E.64 R12, desc[UR6][R18.64+0x8] ;  /* 0x00000806120c9981 */ /* 0x000f68000c1e1b00 */
[----:B------:R-:W5:Y:S01]  /*0550*/  @P2 LDG.E.64 R14, desc[UR6][R14.64] ;  /* 0x000000060e0e2981 */ /* 0x000f62000c1e1b00 */
[----:B------:R-:W-:-:S04]  /*0560*/  @!P3 IMAD.WIDE R16, R16, 0x8, R18 ;  /* 0x000000081010b825 */ /* 0x000fc800078e0212 */
[----:B---3--:R-:W-:Y:S02]  /*0570*/  IMAD.WIDE R22, R5, 0x8, R20 ;  /* 0x0000000805167825 */ /* 0x008fe400078e0214 */
[----:B------:R-:W3:Y:S04]  /*0580*/  @!P3 LDG.E.64 R16, desc[UR6][R16.64] ;  /* 0x000000061010b981 */ /* 0x000ee8000c1e1b00 */
[----:B------:R-:W3:Y:S01]  /*0590*/  LDG.E.64 R22, desc[UR6][R22.64] ;  /* 0x0000000616167981 */ /* 0x000ee2000c1e1b00 */
[----:B------:R-:W-:-:S08]  /*05a0*/  DADD R20, R6, R2 ;  /* 0x0000000006147229 */ /* 0x000fd00000000002 */
[----:B------:R-:W-:-:S08]  /*05b0*/  DMUL R20, R20, -2 ;  /* 0xc000000014147828 */ /* 0x000fd00000000000 */
[----:B----4-:R-:W-:-:S08]  /*05c0*/  DMUL R8, R8, R20 ;  /* 0x0000001408087228 */ /* 0x010fd00000000000 */
[----:B--2---:R-:W-:-:S08]  /*05d0*/  @P0 DFMA R8, R10, R2, R8 ;  /* 0x000000020a08022b */ /* 0x004fd00000000008 */
[----:B-----5:R-:W-:Y:S01]  /*05e0*/  @!P1 DFMA R8, R12, R2, R8 ;  /* 0x000000020c08922b */ /* 0x020fe20000000008 */
[----:B------:R-:W0:Y:S07]  /*05f0*/  LDC.64 R2, c[0x0][0x3a8] ;  /* 0x0000ea00ff027b82 */ /* 0x000e2e0000000a00 */
[----:B------:R-:W-:-:S08]  /*0600*/  @P2 DFMA R8, R14, R6, R8 ;  /* 0x000000060e08222b */ /* 0x000fd00000000008 */
[----:B---3--:R-:W-:-:S08]  /*0610*/  @!P3 DFMA R8, R16, R6, R8 ;  /* 0x000000061008b22b */ /* 0x008fd00000000008 */
[----:B------:R-:W-:Y:S01]  /*0620*/  DADD R8, -R22, R8 ;  /* 0x0000000016087229 */ /* 0x000fe20000000108 */
[----:B0-----:R-:W-:-:S06]  /*0630*/  IMAD.WIDE R2, R5, 0x8, R2 ;  /* 0x0000000805027825 */ /* 0x001fcc00078e0202 */
[----:B------:R-:W-:Y:S01]  /*0640*/  STG.E.64 desc[UR6][R2.64], R8 ;  /* 0x0000000802007986 */ /* 0x000fe2000c101b06 */
[----:B------:R-:W-:Y:S05]  /*0650*/  EXIT ;  /* 0x000000000000794d */ /* 0x000fea0003800000 */
        .weak           $__internal_0_$__cuda_sm20_dblrcp_rn_slowpath_v3
        .type           $__internal_0_$__cuda_sm20_dblrcp_rn_slowpath_v3,@function
        .size           $__internal_0_$__cuda_sm20_dblrcp_rn_slowpath_v3,(.L_x_93 - $__internal_0_$__cuda_sm20_dblrcp_rn_slowpath_v3)
$__internal_0_$__cuda_sm20_dblrcp_rn_slowpath_v3:
[----:B------:R-:W-:Y:S02]  /*0660*/  IMAD.MOV.U32 R6, RZ, RZ, R10 ;  /* 0x000000ffff067224 */ /* 0x000fe400078e000a */
[----:B------:R-:W-:-:S06]  /*0670*/  IMAD.MOV.U32 R7, RZ, RZ, R9 ;  /* 0x000000ffff077224 */ /* 0x000fcc00078e0009 */
[----:B------:R-:W-:-:S14]  /*0680*/  DSETP.GTU.AND P0, PT, |R6|, +INF , PT ;  /* 0x7ff000000600742a */ /* 0x000fdc0003f0c200 */
[----:B------:R-:W-:Y:S05]  /*0690*/  @P0 BRA `(.L_x_5) ;  /* 0x00000000007c0947 */ /* 0x000fea0003800000 */
[----:B------:R-:W-:-:S04]  /*06a0*/  LOP3.LUT R13, R9, 0x7fffffff, RZ, 0xc0, !PT ;  /* 0x7fffffff090d7812 */ /* 0x000fc800078ec0ff */
[----:B------:R-:W-:-:S04]  /*06b0*/  IADD3 R9, PT, PT, R13, -0x1, RZ ;  /* 0xffffffff0d097810 */ /* 0x000fc80007ffe0ff */
[----:B------:R-:W-:-:S13]  /*06c0*/  ISETP.GE.U32.AND P0, PT, R9, 0x7fefffff, PT ;  /* 0x7fefffff0900780c */ /* 0x000fda0003f06070 */
[----:B------:R-:W-:Y:S01]  /*06d0*/  @P0 LOP3.LUT R11, R7, 0x7ff00000, RZ, 0x3c, !PT ;  /* 0x7ff00000070b0812 */ /* 0x000fe200078e3cff */
[----:B------:R-:W-:Y:S01]  /*06e0*/  @P0 IMAD.MOV.U32 R10, RZ, RZ, RZ ;  /* 0x000000ffff0a0224 */ /* 0x000fe200078e00ff */
[----:B------:R-:W-:Y:S06]  /*06f0*/  @P0 BRA `(.L_x_6) ;  /* 0x00000000006c0947 */ /* 0x000fec0003800000 */
[----:B------:R-:W-:-:S13]  /*0700*/  ISETP.GE.U32.AND P0, PT, R13, 0x1000001, PT ;  /* 0x010000010d00780c */ /* 0x000fda0003f06070 */
[----:B------:R-:W-:Y:S05]  /*0710*/  @!P0 BRA `(.L_x_7) ;  /* 0x0000000000348947 */ /* 0x000fea0003800000 */
[----:B------:R-:W-:Y:S01]  /*0720*/  VIADD R11, R7, 0xc0200000 ;  /* 0xc0200000070b7836 */ /* 0x000fe20000000000 */
[----:B------:R-:W-:-:S03]  /*0730*/  MOV R10, R6 ;  /* 0x00000006000a7202 */ /* 0x000fc60000000f00 */
[----:B------:R-:W0:Y:S03]  /*0740*/  MUFU.RCP64H R13, R11 ;  /* 0x0000000b000d7308 */ /* 0x000e260000001800 */
[----:B0-----:R-:W-:-:S08]  /*0750*/  DFMA R14, -R10, R12, 1 ;  /* 0x3ff000000a0e742b */ /* 0x001fd0000000010c */
[----:B------:R-:W-:-:S08]  /*0760*/  DFMA R14, R14, R14, R14 ;  /* 0x0000000e0e0e722b */ /* 0x000fd0000000000e */
[----:B------:R-:W-:-:S08]  /*0770*/  DFMA R14, R12, R14, R12 ;  /* 0x0000000e0c0e722b */ /* 0x000fd0000000000c */
[----:B------:R-:W-:-:S08]  /*0780*/  DFMA R12, -R10, R14, 1 ;  /* 0x3ff000000a0c742b */ /* 0x000fd0000000010e */
[----:B------:R-:W-:-:S08]  /*0790*/  DFMA R12, R14, R12, R14 ;  /* 0x0000000c0e0c722b */ /* 0x000fd0000000000e */
[----:B------:R-:W-:-:S08]  /*07a0*/  DMUL R12, R12, 2.2250738585072013831e-308 ;  /* 0x001000000c0c7828 */ /* 0x000fd00000000000 */
[----:B------:R-:W-:-:S08]  /*07b0*/  DFMA R6, -R6, R12, 1 ;  /* 0x3ff000000606742b */ /* 0x000fd0000000010c */
[----:B------:R-:W-:-:S08]  /*07c0*/  DFMA R6, R6, R6, R6 ;  /* 0x000000060606722b */ /* 0x000fd00000000006 */
[----:B------:R-:W-:Y:S01]  /*07d0*/  DFMA R10, R12, R6, R12 ;  /* 0x000000060c0a722b */ /* 0x000fe2000000000c */
[----:B------:R-:W-:Y:S10]  /*07e0*/  BRA `(.L_x_6) ;  /* 0x0000000000307947 */ /* 0x000ff40003800000 */
.L_x_7:
[----:B------:R-:W-:Y:S01]  /*07f0*/  DMUL R6, R6, 8.11296384146066816958e+31 ;  /* 0x4690000006067828 */ /* 0x000fe20000000000 */
[----:B------:R-:W-:-:S05]  /*0800*/  IMAD.MOV.U32 R10, RZ, RZ, R12 ;  /* 0x000000ffff0a7224 */ /* 0x000fca00078e000c */
[----:B------:R-:W0:Y:S02]  /*0810*/  MUFU.RCP64H R11, R7 ;  /* 0x00000007000b7308 */ /* 0x000e240000001800 */
[----:B0-----:R-:W-:-:S08]  /*0820*/  DFMA R12, -R6, R10, 1 ;  /* 0x3ff00000060c742b */ /* 0x001fd0000000010a */
[----:B------:R-:W-:-:S08]  /*0830*/  DFMA R12, R12, R12, R12 ;  /* 0x0000000c0c0c722b */ /* 0x000fd0000000000c */
[----:B------:R-:W-:-:S08]  /*0840*/  DFMA R12, R10, R12, R10 ;  /* 0x0000000c0a0c722b */ /* 0x000fd0000000000a */
[----:B------:R-:W-:-:S08]  /*0850*/  DFMA R10, -R6, R12, 1 ;  /* 0x3ff00000060a742b */ /* 0x000fd0000000010c */
[----:B------:R-:W-:-:S08]  /*0860*/  DFMA R10, R12, R10, R12 ;  /* 0x0000000a0c0a722b */ /* 0x000fd0000000000c */
[----:B------:R-:W-:Y:S01]  /*0870*/  DMUL R10, R10, 8.11296384146066816958e+31 ;  /* 0x469000000a0a7828 */ /* 0x000fe20000000000 */
[----:B------:R-:W-:Y:S10]  /*0880*/  BRA `(.L_x_6) ;  /* 0x0000000000087947 */ /* 0x000ff40003800000 */
.L_x_5:
[----:B------:R-:W-:Y:S01]  /*0890*/  LOP3.LUT R11, R7, 0x80000, RZ, 0xfc, !PT ;  /* 0x00080000070b7812 */ /* 0x000fe200078efcff */
[----:B------:R-:W-:-:S07]  /*08a0*/  IMAD.MOV.U32 R10, RZ, RZ, R6 ;  /* 0x000000ffff0a7224 */ /* 0x000fce00078e0006 */
.L_x_6:
[----:B------:R-:W-:Y:S01]  /*08b0*/  MOV R9, 0x0 ;  /* 0x0000000000097802 */ /* 0x000fe20000000f00 */
[----:B------:R-:W-:Y:S01]  /*08c0*/  IMAD.MOV.U32 R7, RZ, RZ, R11 ;  /* 0x000000ffff077224 */ /* 0x000fe200078e000b */
[----:B------:R-:W-:Y:S02]  /*08d0*/  MOV R6, R10 ;  /* 0x0000000a00067202 */ /* 0x000fe40000000f00 */
[----:B------:R-:W-:Y:S05]  /*08e0*/  RET.REL.NODEC R8 `(_Z17residual2D_kerneliiddPdS_S_) ;  /* 0xfffffff408c47950 */ /* 0x000fea0003c3ffff */
.L_x_8:
        /* <DEDUP_REMOVED lines=9> */
.L_x_93:


//--------------------- .text._Z27tridiagonal_backward_kerneliiPdS_S_dii --------------------------
	.section	.text._Z27tridiagonal_backward_kerneliiPdS_S_dii,"ax",@progbits
	.align	128
        .global         _Z27tridiagonal_backward_kerneliiPdS_S_dii
        .type           _Z27tridiagonal_backward_kerneliiPdS_S_dii,@function
        .size           _Z27tridiagonal_backward_kerneliiPdS_S_dii,(.L_x_94 - _Z27tridiagonal_backward_kerneliiPdS_S_dii)
        .other          _Z27tridiagonal_backward_kerneliiPdS_S_dii,@"STO_CUDA_ENTRY STV_DEFAULT"
_Z27tridiagonal_backward_kerneliiPdS_S_dii:
.text._Z27tridiagonal_backward_kerneliiPdS_S_dii:
[----:B------:R-:W-:Y:S01]  /*0000*/  LDC R1, c[0x0][0x37c] ;  /* 0x0000df00ff017b82 */ /* 0x000fe20000000800 */
[----:B------:R-:W0:Y:S07]  /*0010*/  S2R R5, SR_TID.X ;  /* 0x0000000000057919 */ /* 0x000e2e0000002100 */
[----:B------:R-:W1:Y:S01]  /*0020*/  S2UR UR4, SR_CTAID.X ;  /* 0x00000000000479c3 */ /* 0x000e620000002500 */
[----:B------:R-:W1:Y:S01]  /*0030*/  LDCU UR5, c[0x0][0x360] ;  /* 0x00006c00ff0577ac */ /* 0x000e620008000800 */
[----:B------:R-:W2:Y:S06]  /*0040*/  LDCU UR6, c[0x0][0x380] ;  /* 0x00007000ff0677ac */ /* 0x000eac0008000800 */
[----:B------:R-:W2:Y:S01]  /*0050*/  LDC.64 R2, c[0x0][0x3a8] ;  /* 0x0000ea00ff027b82 */ /* 0x000ea20000000a00 */
[----:B-1----:R-:W-:Y:S01]  /*0060*/  UIMAD UR4, UR4, UR5, URZ ;  /* 0x00000005040472a4 */ /* 0x002fe2000f8e02ff */
[----:B------:R-:W1:Y:S01]  /*0070*/  LDCU UR5, c[0x0][0x384] ;  /* 0x00007080ff0577ac */ /* 0x000e620008000800 */
[----:B--2---:R-:W-:-:S04]  /*0080*/  VIMNMX R3, PT, PT, R3, UR6, PT ;  /* 0x0000000603037c48 */ /* 0x004fc8000bfe0100 */
[----:B0-----:R-:W-:-:S04]  /*0090*/  IADD3 R2, PT, PT, R2, UR4, R5 ;  /* 0x0000000402027c10 */ /* 0x001fc8000fffe005 */
[----:B------:R-:W-:-:S13]  /*00a0*/  ISETP.GT.AND P0, PT, R3, R2, PT ;  /* 0x000000020300720c */ /* 0x000fda0003f04270 */
[----:B-1----:R-:W-:Y:S05]  /*00b0*/  @!P0 EXIT ;  /* 0x000000000000894d */ /* 0x002fea0003800000 */
[----:B------:R-:W0:Y:S01]  /*00c0*/  LDC R3, c[0x0][0x384] ;  /* 0x0000e100ff037b82 */ /* 0x000e220000000800 */
[----:B------:R-:W1:Y:S07]  /*00d0*/  LDCU.64 UR8, c[0x0][0x358] ;  /* 0x00006b00ff0877ac */ /* 0x000e6e0008000a00 */
[----:B------:R-:W2:Y:S08]  /*00e0*/  LDC.64 R20, c[0x0][0x398] ;  /* 0x0000e600ff147b82 */ /* 0x000eb00000000a00 */
[----:B------:R-:W3:Y:S01]  /*00f0*/  LDC.64 R8, c[0x0][0x390] ;  /* 0x0000e400ff087b82 */ /* 0x000ee20000000a00 */
[----:B0-----:R-:W-:-:S04]  /*0100*/  VIADD R3, R3, 0xffffffff ;  /* 0xffffffff03037836 */ /* 0x001fc80000000000 */
[----:B------:R-:W-:-:S04]  /*0110*/  IMAD R4, R3, UR6, R2 ;  /* 0x0000000603047c24 */ /* 0x000fc8000f8e0202 */
[----:B--2---:R-:W-:-:S06]  /*0120*/  IMAD.WIDE R20, R4, 0x8, R20 ;  /* 0x0000000804147825 */ /* 0x004fcc00078e0214 */
[----:B-1----:R-:W2:Y:S01]  /*0130*/  LDG.E.64 R20, desc[UR8][R20.64] ;  /* 0x0000000814147981 */ /* 0x002ea2000c1e1b00 */
[----:B---3--:R-:W-:-:S05]  /*0140*/  IMAD.WIDE R8, R4, 0x8, R8 ;  /* 0x0000000804087825 */ /* 0x008fca00078e0208 */
[----:B------:R-:W3:Y:S01]  /*0150*/  LDG.E.64 R22, desc[UR8][R8.64] ;  /* 0x0000000808167981 */ /* 0x000ee2000c1e1b00 */
[----:B------:R-:W-:Y:S01]  /*0160*/  IMAD.MOV.U32 R6, RZ, RZ, 0x1 ;  /* 0x00000001ff067424 */ /* 0x000fe200078e00ff */
[----:B------:R-:W-:Y:S01]  /*0170*/  BSSY.RECONVERGENT B1, `(.L_x_9) ;  /* 0x0000012000017945 */ /* 0x000fe20003800200 */
[----:B--2---:R-:W0:Y:S01]  /*0180*/  MUFU.RCP64H R7, R21 ;  /* 0x0000001500077308 */ /* 0x004e220000001800 */
[----:B---3--:R-:W-:-:S03]  /*0190*/  FSETP.GEU.AND P1, PT, |R23|, 6.5827683646048100446e-37, PT ;  /* 0x036000001700780b */ /* 0x008fc60003f2e200 */
[----:B0-----:R-:W-:-:S08]  /*01a0*/  DFMA R10, -R20, R6, 1 ;  /* 0x3ff00000140a742b */ /* 0x001fd00000000106 */
[----:B------:R-:W-:-:S08]  /*01b0*/  DFMA R10, R10, R10, R10 ;  /* 0x0000000a0a0a722b */ /* 0x000fd0000000000a */
[----:B------:R-:W-:-:S08]  /*01c0*/  DFMA R10, R6, R10, R6 ;  /* 0x0000000a060a722b */ /* 0x000fd00000000006 */
[----:B------:R-:W-:-:S08]  /*01d0*/  DFMA R6, -R20, R10, 1 ;  /* 0x3ff000001406742b */ /* 0x000fd0000000010a */
[----:B------:R-:W-:-:S08]  /*01e0*/  DFMA R6, R10, R6, R10 ;  /* 0x000000060a06722b */ /* 0x000fd0000000000a */
[----:B------:R-:W-:-:S08]  /*01f0*/  DMUL R10, R22, R6 ;  /* 0x00000006160a7228 */ /* 0x000fd00000000000 */
[----:B------:R-:W-:-:S08]  /*0200*/  DFMA R12, -R20, R10, R22 ;  /* 0x0000000a140c722b */ /* 0x000fd00000000116 */
[----:B------:R-:W-:-:S10]  /*0210*/  DFMA R6, R6, R12, R10 ;  /* 0x0000000c0606722b */ /* 0x000fd4000000000a */
[----:B------:R-:W-:-:S05]  /*0220*/  FFMA R0, RZ, R21, R7 ;  /* 0x00000015ff007223 */ /* 0x000fca0000000007 */
[----:B------:R-:W-:-:S13]  /*0230*/  FSETP.GT.AND P0, PT, |R0|, 1.469367938527859385e-39, PT ;  /* 0x001000000000780b */ /* 0x000fda0003f04200 */
[----:B------:R-:W-:Y:S05]  /*0240*/  @P0 BRA P1, `(.L_x_10) ;  /* 0x0000000000100947 */ /* 0x000fea0000800000 */
[----:B------:R-:W-:-:S07]  /*0250*/  MOV R0, 0x270 ;  /* 0x0000027000007802 */ /* 0x000fce0000000f00 */
[----:B------:R-:W-:Y:S05]  /*0260*/  CALL.REL.NOINC `($__internal_1_$__cuda_sm20_div_rn_f64_full) ;  /* 0x00000020009c7944 */ /* 0x000fea0003c00000 */
[----:B------:R-:W-:Y:S01]  /*0270*/  MOV R6, R22 ;  /* 0x0000001600067202 */ /* 0x000fe20000000f00 */
[----:B------:R-:W-:-:S07]  /*0280*/  IMAD.MOV.U32 R7, RZ, RZ, R23 ;  /* 0x000000ffff077224 */ /* 0x000fce00078e0017 */
.L_x_10:
[----:B------:R-:W-:Y:S05]  /*0290*/  BSYNC.RECONVERGENT B1 ;  /* 0x0000000000017941 */ /* 0x000fea0003800200 */
.L_x_9:
[----:B------:R-:W0:Y:S01]  /*02a0*/  LDC R21, c[0x0][0x384] ;  /* 0x0000e100ff157b82 */ /* 0x000e220000000800 */
[----:B------:R-:W1:Y:S02]  /*02b0*/  LDCU.64 UR6, c[0x0][0x388] ;  /* 0x00007100ff0677ac */ /* 0x000e640008000a00 */
[----:B-1----:R-:W-:Y:S01]  /*02c0*/  MOV R17, UR7 ;  /* 0x0000000700117c02 */ /* 0x002fe20008000f00 */
[----:B------:R-:W-:Y:S01]  /*02d0*/  IMAD.U32 R16, RZ, RZ, UR6 ;  /* 0x00000006ff107e24 */ /* 0x000fe2000f8e00ff */
[----:B0-----:R-:W-:-:S03]  /*02e0*/  ISETP.GE.AND P0, PT, R21, 0x2, PT ;  /* 0x000000021500780c */ /* 0x001fc60003f06270 */
[----:B------:R-:W-:-:S05]  /*02f0*/  IMAD.WIDE R8, R4, 0x8, R16 ;  /* 0x0000000804087825 */ /* 0x000fca00078e0210 */
[----:B------:R0:W-:Y:S05]  /*0300*/  STG.E.64 desc[UR8][R8.64], R6 ;  /* 0x0000000608007986 */ /* 0x0001ea000c101b08 */
[----:B------:R-:W-:Y:S05]  /*0310*/  @!P0 EXIT ;  /* 0x000000000000894d */ /* 0x000fea0003800000 */
[----:B------:R-:W-:Y:S01]  /*0320*/  VIADD R27, R21, 0xfffffffe ;  /* 0xfffffffe151b7836 */ /* 0x000fe20000000000 */
[----:B------:R-:W-:-:S04]  /*0330*/  LOP3.LUT R4, R3, 0x7, RZ, 0xc0, !PT ;  /* 0x0000000703047812 */ /* 0x000fc800078ec0ff */
[----:B------:R-:W-:-:S13]  /*0340*/  ISETP.GE.U32.AND P0, PT, R27, 0x7, PT ;  /* 0x000000071b00780c */ /* 0x000fda0003f06070 */
[----:B------:R-:W-:Y:S05]  /*0350*/  @!P0 BRA `(.L_x_11) ;  /* 0x0000001000488947 */ /* 0x000fea0003800000 */
[----:B------:R-:W1:Y:S01]  /*0360*/  LDC R2, c[0x0][0x3a8] ;  /* 0x0000ea00ff027b82 */ /* 0x000e620000000800 */
[----:B------:R-:W2:Y:S01]  /*0370*/  LDCU UR10, c[0x0][0x380] ;  /* 0x00007000ff0a77ac */ /* 0x000ea20008000800 */
[C---:B0-----:R-:W-:Y:S01]  /*0380*/  VIADD R7, R21.reuse, 0xfffffffd ;  /* 0xfffffffd15077836 */ /* 0x041fe20000000000 */
[C---:B------:R-:W-:Y:S01]  /*0390*/  IADD3 R9, PT, PT, R21.reuse, -0x4, RZ ;  /* 0xfffffffc15097810 */ /* 0x040fe20007ffe0ff */
[C---:B------:R-:W-:Y:S01]  /*03a0*/  VIADD R11, R21.reuse, 0xfffffffb ;  /* 0xfffffffb150b7836 */ /* 0x040fe20000000000 */
[C---:B------:R-:W-:Y:S01]  /*03b0*/  IADD3 R15, PT, PT, R21.reuse, -0x7, RZ ;  /* 0xfffffff9150f7810 */ /* 0x040fe20007ffe0ff */
[C---:B------:R-:W-:Y:S01]  /*03c0*/  VIADD R13, R21.reuse, 0xfffffffa ;  /* 0xfffffffa150d7836 */ /* 0x040fe20000000000 */
[----:B------:R-:W0:Y:S01]  /*03d0*/  LDCU.64 UR6, c[0x0][0x3a0] ;  /* 0x00007400ff0677ac */ /* 0x000e220008000a00 */
[----:B------:R-:W3:Y:S01]  /*03e0*/  LDC.64 R16, c[0x0][0x388] ;  /* 0x0000e200ff107b82 */ /* 0x000ee20000000a00 */
[C---:B------:R-:W-:Y:S02]  /*03f0*/  VIADD R19, R21.reuse, 0xfffffff8 ;  /* 0xfffffff815137836 */ /* 0x040fe40000000000 */
[----:B------:R-:W-:Y:S01]  /*0400*/  VIADD R21, R21, 0xfffffff7 ;  /* 0xfffffff715157836 */ /* 0x000fe20000000000 */
[----:B------:R-:W4:Y:S01]  /*0410*/  LDCU UR11, c[0x0][0x380] ;  /* 0x00007000ff0b77ac */ /* 0x000f220008000800 */
[----:B-1----:R-:W-:-:S02]  /*0420*/  IADD3 R2, PT, PT, R2, UR4, R5 ;  /* 0x0000000402027c10 */ /* 0x002fc4000fffe005 */
[----:B------:R-:W-:-:S03]  /*0430*/  LOP3.LUT R5, R3, 0xfffffff8, RZ, 0xc0, !PT ;  /* 0xfffffff803057812 */ /* 0x000fc600078ec0ff */
[--C-:B--2---:R-:W-:Y:S01]  /*0440*/  IMAD R6, R7, UR10, R2.reuse ;  /* 0x0000000a07067c24 */ /* 0x104fe2000f8e0202 */
[----:B------:R-:W-:Y:S01]  /*0450*/  IADD3 R5, PT, PT, -R5, RZ, RZ ;  /* 0x000000ff05057210 */ /* 0x000fe20007ffe1ff */
[--C-:B------:R-:W-:Y:S02]  /*0460*/  IMAD R7, R9, UR10, R2.reuse ;  /* 0x0000000a09077c24 */ /* 0x100fe4000f8e0202 */
[--C-:B------:R-:W-:Y:S02]  /*0470*/  IMAD R8, R11, UR10, R2.reuse ;  /* 0x0000000a0b087c24 */ /* 0x100fe4000f8e0202 */
[--C-:B------:R-:W-:Y:S02]  /*0480*/  IMAD R9, R13, UR10, R2.reuse ;  /* 0x0000000a0d097c24 */ /* 0x100fe4000f8e0202 */
[--C-:B------:R-:W-:Y:S02]  /*0490*/  IMAD R10, R15, UR10, R2.reuse ;  /* 0x0000000a0f0a7c24 */ /* 0x100fe4000f8e0202 */
[----:B------:R-:W-:-:S02]  /*04a0*/  IMAD R11, R19, UR10, R2 ;  /* 0x0000000a130b7c24 */ /* 0x000fc4000f8e0202 */
[--C-:B------:R-:W-:Y:S02]  /*04b0*/  IMAD R12, R21, UR10, R2.reuse ;  /* 0x0000000a150c7c24 */ /* 0x100fe4000f8e0202 */
[--C-:B------:R-:W-:Y:S02]  /*04c0*/  IMAD R27, R27, UR10, R2.reuse ;  /* 0x0000000a1b1b7c24 */ /* 0x100fe4000f8e0202 */
[----:B0--34-:R-:W-:-:S07]  /*04d0*/  IMAD R29, R3, UR10, R2 ;  /* 0x0000000a031d7c24 */ /* 0x019fce000f8e0202 */
.L_x_28:
[----:B------:R-:W0:Y:S08]  /*04e0*/  LDC.64 R20, c[0x0][0x398] ;  /* 0x0000e600ff147b82 */ /* 0x000e300000000a00 */
[----:B------:R-:W1:Y:S01]  /*04f0*/  LDC.64 R30, c[0x0][0x390] ;  /* 0x0000e400ff1e7b82 */ /* 0x000e620000000a00 */
[----:B0-----:R-:W-:-:S06]  /*0500*/  IMAD.WIDE R20, R27, 0x8, R20 ;  /* 0x000000081b147825 */ /* 0x001fcc00078e0214 */
[----:B------:R-:W2:Y:S01]  /*0510*/  LDG.E.64 R20, desc[UR8][R20.64] ;  /* 0x0000000814147981 */ /* 0x000ea2000c1e1b00 */
[----:B------:R-:W-:-:S04]  /*0520*/  IMAD.WIDE R32, R29, 0x8, R16 ;  /* 0x000000081d207825 */ /* 0x000fc800078e0210 */
[----:B-1----:R-:W-:Y:S01]  /*0530*/  IMAD.WIDE R30, R27, 0x8, R30 ;  /* 0x000000081b1e7825 */ /* 0x002fe200078e021e */
[----:B------:R-:W3:Y:S04]  /*0540*/  LDG.E.64 R14, desc[UR8][R32.64] ;  /* 0x00000008200e7981 */ /* 0x000ee8000c1e1b00 */
[----:B------:R-:W3:Y:S01]  /*0550*/  LDG.E.64 R22, desc[UR8][R30.64] ;  /* 0x000000081e167981 */ /* 0x000ee2000c1e1b00 */
[----:B------:R-:W-:Y:S01]  /*0560*/  IMAD.MOV.U32 R18, RZ, RZ, 0x1 ;  /* 0x00000001ff127424 */ /* 0x000fe200078e00ff */
[----:B------:R-:W-:Y:S01]  /*0570*/  BSSY.RECONVERGENT B1, `(.L_x_12) ;  /* 0x0000013000017945 */ /* 0x000fe20003800200 */
[----:B--2---:R-:W0:Y:S01]  /*0580*/  MUFU.RCP64H R19, R21 ;  /* 0x0000001500137308 */ /* 0x004e220000001800 */
[----:B---3--:R-:W-:-:S03]  /*0590*/  DFMA R14, -R14, UR6, R22 ;  /* 0x000000060e0e7c2b */ /* 0x008fc60008000116 */
[----:B0-----:R-:W-:-:S07]  /*05a0*/  DFMA R24, -R20, R18, 1 ;  /* 0x3ff000001418742b */ /* 0x001fce0000000112 */
[----:B------:R-:W-:Y:S01]  /*05b0*/  FSETP.GEU.AND P1, PT, |R15|, 6.5827683646048100446e-37, PT ;  /* 0x036000000f00780b */ /* 0x000fe20003f2e200 */
        /* <DEDUP_REMOVED lines=10> */
[----:B------:R-:W-:Y:S01]  /*0660*/  IMAD.MOV.U32 R22, RZ, RZ, R14 ;  /* 0x000000ffff167224 */ /* 0x000fe200078e000e */
[----:B------:R-:W-:Y:S02]  /*0670*/  MOV R23, R15 ;  /* 0x0000000f00177202 */ /* 0x000fe40000000f00 */
[----:B------:R-:W-:-:S07]  /*0680*/  MOV R0, 0x6a0 ;  /* 0x000006a000007802 */ /* 0x000fce0000000f00 */
[----:B------:R-:W-:Y:S05]  /*0690*/  CALL.REL.NOINC `($__internal_1_$__cuda_sm20_div_rn_f64_full) ;  /* 0x0000001c00907944 */ /* 0x000fea0003c00000 */
.L_x_13:
[----:B------:R-:W-:Y:S05]  /*06a0*/  BSYNC.RECONVERGENT B1 ;  /* 0x0000000000017941 */ /* 0x000fea0003800200 */
.L_x_12:
[----:B------:R-:W0:Y:S01]  /*06b0*/  LDC.64 R20, c[0x0][0x398] ;  /* 0x0000e600ff147b82 */ /* 0x000e220000000a00 */
[----:B------:R-:W-:-:S05]  /*06c0*/  IMAD.WIDE R30, R27, 0x8, R16 ;  /* 0x000000081b1e7825 */ /* 0x000fca00078e0210 */
[----:B------:R1:W-:Y:S02]  /*06d0*/  STG.E.64 desc[UR8][R30.64], R22 ;  /* 0x000000161e007986 */ /* 0x0003e4000c101b08 */
[----:B------:R-:W2:Y:S01]  /*06e0*/  LDC.64 R32, c[0x0][0x390] ;  /* 0x0000e400ff207b82 */ /* 0x000ea20000000a00 */
[----:B0-----:R-:W-:-:S06]  /*06f0*/  IMAD.WIDE R20, R6, 0x8, R20 ;  /* 0x0000000806147825 */ /* 0x001fcc00078e0214 */
[----:B------:R-:W3:Y:S01]  /*0700*/  LDG.E.64 R20, desc[UR8][R20.64] ;  /* 0x0000000814147981 */ /* 0x000ee2000c1e1b00 */
[----:B--2---:R-:W-:-:S05]  /*0710*/  IMAD.WIDE R32, R6, 0x8, R32 ;  /* 0x0000000806207825 */ /* 0x004fca00078e0220 */
[----:B------:R-:W1:Y:S01]  /*0720*/  LDG.E.64 R18, desc[UR8][R32.64] ;  /* 0x0000000820127981 */ /* 0x000e62000c1e1b00 */
[----:B------:R-:W-:Y:S01]  /*0730*/  IMAD.MOV.U32 R14, RZ, RZ, 0x1 ;  /* 0x00000001ff0e7424 */ /* 0x000fe200078e00ff */
[----:B------:R-:W-:Y:S01]  /*0740*/  BSSY.RECONVERGENT B1, `(.L_x_14) ;  /* 0x0000013000017945 */ /* 0x000fe20003800200 */
[----:B---3--:R-:W0:Y:S01]  /*0750*/  MUFU.RCP64H R15, R21 ;  /* 0x00000015000f7308 */ /* 0x008e220000001800 */
[----:B-1----:R-:W-:-:S03]  /*0760*/  DFMA R22, -R22, UR6, R18 ;  /* 0x0000000616167c2b */ /* 0x002fc60008000112 */
        /* <DEDUP_REMOVED lines=14> */
[----:B------:R-:W-:Y:S01]  /*0850*/  IMAD.MOV.U32 R14, RZ, RZ, R22 ;  /* 0x000000ffff0e7224 */ /* 0x000fe200078e0016 */
[----:B------:R-:W-:-:S07]  /*0860*/  MOV R15, R23 ;  /* 0x00000017000f7202 */ /* 0x000fce0000000f00 */
.L_x_15:
[----:B------:R-:W-:Y:S05]  /*0870*/  BSYNC.RECONVERGENT B1 ;  /* 0x0000000000017941 */ /* 0x000fea0003800200 */
.L_x_14:
        /* <DEDUP_REMOVED lines=28> */
.L_x_17:
[----:B------:R-:W-:Y:S05]  /*0a40*/  BSYNC.RECONVERGENT B1 ;  /* 0x0000000000017941 */ /* 0x000fea0003800200 */
.L_x_16:
        /* <DEDUP_REMOVED lines=28> */
.L_x_19:
[----:B------:R-:W-:Y:S05]  /*0c10*/  BSYNC.RECONVERGENT B1 ;  /* 0x0000000000017941 */ /* 0x000fea0003800200 */
.L_x_18:
        /* <DEDUP_REMOVED lines=28> */
.L_x_21:
[----:B------:R-:W-:Y:S05]  /*0de0*/  BSYNC.RECONVERGENT B1 ;  /* 0x0000000000017941 */ /* 0x000fea0003800200 */
.L_x_20:
        /* <DEDUP_REMOVED lines=28> */
.L_x_23:
[----:B------:R-:W-:Y:S05]  /*0fb0*/  BSYNC.RECONVERGENT B1 ;  /* 0x0000000000017941 */ /* 0x000fea0003800200 */
.L_x_22:
        /* <DEDUP_REMOVED lines=28> */
.L_x_25:
[----:B------:R-:W-:Y:S05]  /*1180*/  BSYNC.RECONVERGENT B1 ;  /* 0x0000000000017941 */ /* 0x000fea0003800200 */
.L_x_24:
        /* <DEDUP_REMOVED lines=28> */
.L_x_27:
[----:B------:R-:W-:Y:S05]  /*1350*/  BSYNC.RECONVERGENT B1 ;  /* 0x0000000000017941 */ /* 0x000fea0003800200 */
.L_x_26:
[----:B------:R-:W-:Y:S01]  /*1360*/  IMAD.WIDE R18, R12, 0x8, R16 ;  /* 0x000000080c127825 */ /* 0x000fe200078e0210 */
[----:B------:R-:W-:-:S03]  /*1370*/  UIADD3 UR5, UPT, UPT, UR5, -0x8, URZ ;  /* 0xfffffff805057890 */ /* 0x000fc6000fffe0ff */
[----:B------:R-:W-:Y:S01]  /*1380*/  VIADD R5, R5, 0x8 ;  /* 0x0000000805057836 */ /* 0x000fe20000000000 */
[----:B------:R0:W-:Y:S01]  /*1390*/  STG.E.64 desc[UR8][R18.64], R14 ;  /* 0x0000000e12007986 */ /* 0x0001e2000c101b08 */
[----:B------:R-:W-:-:S03]  /*13a0*/  IMAD R0, RZ, RZ, -UR11 ;  /* 0x8000000bff007e24 */ /* 0x000fc6000f8e02ff */
[----:B------:R-:W-:Y:S01]  /*13b0*/  ISETP.NE.AND P0, PT, R5, RZ, PT ;  /* 0x000000ff0500720c */ /* 0x000fe20003f05270 */
[C---:B------:R-:W-:Y:S01]  /*13c0*/  IMAD R7, R0.reuse, 0x8, R7 ;  /* 0x0000000800077824 */ /* 0x040fe200078e0207 */
[C---:B------:R-:W-:Y:S01]  /*13d0*/  LEA R6, R0.reuse, R6, 0x3 ;  /* 0x0000000600067211 */ /* 0x040fe200078e18ff */
[C---:B------:R-:W-:Y:S01]  /*13e0*/  IMAD R8, R0.reuse, 0x8, R8 ;  /* 0x0000000800087824 */ /* 0x040fe200078e0208 */
[C---:B------:R-:W-:Y:S01]  /*13f0*/  LEA R9, R0.reuse, R9, 0x3 ;  /* 0x0000000900097211 */ /* 0x040fe200078e18ff */
[C---:B------:R-:W-:Y:S01]  /*1400*/  IMAD R10, R0.reuse, 0x8, R10 ;  /* 0x00000008000a7824 */ /* 0x040fe200078e020a */
[C---:B------:R-:W-:Y:S01]  /*1410*/  LEA R29, R0.reuse, R29, 0x3 ;  /* 0x0000001d001d7211 */ /* 0x040fe200078e18ff */
[C---:B------:R-:W-:Y:S02]  /*1420*/  IMAD R11, R0.reuse, 0x8, R11 ;  /* 0x00000008000b7824 */ /* 0x040fe400078e020b */
[C---:B------:R-:W-:Y:S02]  /*1430*/  IMAD R27, R0.reuse, 0x8, R27 ;  /* 0x00000008001b7824 */ /* 0x040fe400078e021b */
[----:B------:R-:W-:-:S02]  /*1440*/  IMAD R12, R0, 0x8, R12 ;  /* 0x00000008000c7824 */ /* 0x000fc400078e020c */
[----:B0-----:R-:W-:Y:S05]  /*1450*/  @P0 BRA `(.L_x_28) ;  /* 0xfffffff000200947 */ /* 0x001fea000383ffff */
[----:B------:R-:W-:-:S06]  /*1460*/  UIADD3 UR6, UPT, UPT, UR5, -0x2, URZ ;  /* 0xfffffffe05067890 */ /* 0x000fcc000fffe0ff */
[----:B------:R-:W-:-:S07]  /*1470*/  MOV R27, UR6 ;  /* 0x00000006001b7c02 */ /* 0x000fce0008000f00 */
.L_x_11:
[----:B------:R-:W-:-:S13]  /*1480*/  ISETP.NE.AND P0, PT, R4, RZ, PT ;  /* 0x000000ff0400720c */ /* 0x000fda0003f05270 */
[----:B------:R-:W-:Y:S05]  /*1490*/  @!P0 EXIT ;  /* 0x000000000000894d */ /* 0x000fea0003800000 */
[----:B------:R-:W-:Y:S02]  /*14a0*/  ISETP.GE.U32.AND P0, PT, R4, 0x4, PT ;  /* 0x000000040400780c */ /* 0x000fe40003f06070 */
[----:B------:R-:W-:-:S11]  /*14b0*/  LOP3.LUT R4, R3, 0x3, RZ, 0xc0, !PT ;  /* 0x0000000303047812 */ /* 0x000fd600078ec0ff */
[----:B------:R-:W-:Y:S05]  /*14c0*/  @!P0 BRA `(.L_x_29) ;  /* 0x0000000800308947 */ /* 0x000fea0003800000 */
[----:B0-----:R-:W0:Y:S08]  /*14d0*/  LDC R7, c[0x0][0x380] ;  /* 0x0000e000ff077b82 */ /* 0x001e300000000800 */
[----:B------:R-:W1:Y:S08]  /*14e0*/  LDC.64 R20, c[0x0][0x398] ;  /* 0x0000e600ff147b82 */ /* 0x000e700000000a00 */
[----:B------:R-:W2:Y:S01]  /*14f0*/  LDC.64 R8, c[0x0][0x390] ;  /* 0x0000e400ff087b82 */ /* 0x000ea20000000a00 */
[----:B------:R-:W-:Y:S01]  /*1500*/  IMAD.MOV.U32 R10, RZ, RZ, 0x1 ;  /* 0x00000001ff0a7424 */ /* 0x000fe200078e00ff */
[----:B------:R-:W3:Y:S01]  /*1510*/  LDCU.64 UR4, c[0x0][0x3a0] ;  /* 0x00007400ff0477ac */ /* 0x000ee20008000a00 */
[----:B0-----:R-:W-:-:S04]  /*1520*/  IMAD R6, R27, R7, R2 ;  /* 0x000000071b067224 */ /* 0x001fc800078e0202 */
[----:B-1----:R-:W-:-:S06]  /*1530*/  IMAD.WIDE R20, R6, 0x8, R20 ;  /* 0x0000000806147825 */ /* 0x002fcc00078e0214 */
[----:B------:R-:W4:Y:S01]  /*1540*/  LDG.E.64 R20, desc[UR8][R20.64] ;  /* 0x0000000814147981 */ /* 0x000f22000c1e1b00 */
[C---:B------:R-:W-:Y:S02]  /*1550*/  IMAD.IADD R5, R6.reuse, 0x1, R7 ;  /* 0x0000000106057824 */ /* 0x040fe400078e0207 */
[----:B--2---:R-:W-:-:S04]  /*1560*/  IMAD.WIDE R8, R6, 0x8, R8 ;  /* 0x0000000806087825 */ /* 0x004fc800078e0208 */
[----:B------:R-:W-:Y:S02]  /*1570*/  IMAD.WIDE R16, R5, 0x8, R16 ;  /* 0x0000000805107825 */ /* 0x000fe400078e0210 */
[----:B------:R-:W3:Y:S04]  /*1580*/  LDG.E.64 R8, desc[UR8][R8.64] ;  /* 0x0000000808087981 */ /* 0x000ee8000c1e1b00 */
[----:B------:R-:W3:Y:S01]  /*1590*/  LDG.E.64 R16, desc[UR8][R16.64] ;  /* 0x0000000810107981 */ /* 0x000ee2000c1e1b00 */
[----:B------:R-:W-:Y:S01]  /*15a0*/  BSSY.RECONVERGENT B1, `(.L_x_30) ;  /* 0x0000014000017945 */ /* 0x000fe20003800200 */
[----:B------:R-:W-:Y:S01]  /*15b0*/  IMAD R7, R27, R7, R7 ;  /* 0x000000071b077224 */ /* 0x000fe200078e0207 */
[----:B----4-:R-:W0:Y:S01]  /*15c0*/  MUFU.RCP64H R11, R21 ;  /* 0x00000015000b7308 */ /* 0x010e220000001800 */
[----:B---3--:R-:W-:-:S02]  /*15d0*/  DFMA R22, -R16, UR4, R8 ;  /* 0x0000000410167c2b */ /* 0x008fc40008000108 */
[----:B0-----:R-:W-:-:S08]  /*15e0*/  DFMA R12, -R20, R10, 1 ;  /* 0x3ff00000140c742b */ /* 0x001fd0000000010a */
        /* <DEDUP_REMOVED lines=15> */
.L_x_31:
[----:B------:R-:W-:Y:S05]  /*16e0*/  BSYNC.RECONVERGENT B1 ;  /* 0x0000000000017941 */ /* 0x000fea0003800200 */
.L_x_30:
[----:B------:R-:W0:Y:S01]  /*16f0*/  LDCU UR4, c[0x0][0x380] ;  /* 0x00007000ff0477ac */ /* 0x000e220008000800 */
[----:B------:R-:W1:Y:S08]  /*1700*/  LDC.64 R10, c[0x0][0x388] ;  /* 0x0000e200ff0a7b82 */ /* 0x000e700000000a00 */
[----:B------:R-:W2:Y:S08]  /*1710*/  LDC.64 R20, c[0x0][0x398] ;  /* 0x0000e600ff147b82 */ /* 0x000eb00000000a00 */
[----:B------:R-:W3:Y:S01]  /*1720*/  LDC.64 R12, c[0x0][0x390] ;  /* 0x0000e400ff0c7b82 */ /* 0x000ee20000000a00 */
[----:B0-----:R-:W-:Y:S01]  /*1730*/  IADD3 R0, PT, PT, RZ, -UR4, RZ ;  /* 0x80000004ff007c10 */ /* 0x001fe2000fffe0ff */
[----:B------:R-:W-:Y:S01]  /*1740*/  IMAD.MOV.U32 R14, RZ, RZ, 0x1 ;  /* 0x00000001ff0e7424 */ /* 0x000fe200078e00ff */
[----:B------:R-:W0:Y:S03]  /*1750*/  LDCU.64 UR4, c[0x0][0x3a0] ;  /* 0x00007400ff0477ac */ /* 0x000e260008000a00 */
[----:B------:R-:W-:-:S02]  /*1760*/  IMAD R7, R0, 0x2, R7 ;  /* 0x0000000200077824 */ /* 0x000fc400078e0207 */
[----:B-1----:R-:W-:-:S03]  /*1770*/  IMAD.WIDE R10, R6, 0x8, R10 ;  /* 0x00000008060a7825 */ /* 0x002fc600078e020a */
[----:B------:R-:W-:Y:S02]  /*1780*/  IADD3 R5, PT, PT, R2, R7, RZ ;  /* 0x0000000702057210 */ /* 0x000fe40007ffe0ff */
[----:B------:R1:W-:Y:S03]  /*1790*/  STG.E.64 desc[UR8][R10.64], R8 ;  /* 0x000000080a007986 */ /* 0x0003e6000c101b08 */
[----:B--2---:R-:W-:-:S06]  /*17a0*/  IMAD.WIDE R20, R5, 0x8, R20 ;  /* 0x0000000805147825 */ /* 0x004fcc00078e0214 */
[----:B------:R-:W2:Y:S01]  /*17b0*/  LDG.E.64 R20, desc[UR8][R20.64] ;  /* 0x0000000814147981 */ /* 0x000ea2000c1e1b00 */
[----:B---3--:R-:W-:-:S06]  /*17c0*/  IMAD.WIDE R12, R5, 0x8, R12 ;  /* 0x00000008050c7825 */ /* 0x008fcc00078e020c */
[----:B------:R-:W0:Y:S01]  /*17d0*/  LDG.E.64 R12, desc[UR8][R12.64] ;  /* 0x000000080c0c7981 */ /* 0x000e22000c1e1b00 */
[----:B------:R-:W-:Y:S01]  /*17e0*/  BSSY.RECONVERGENT B1, `(.L_x_32) ;  /* 0x0000013000017945 */ /* 0x000fe20003800200 */
[----:B--2---:R-:W2:Y:S01]  /*17f0*/  MUFU.RCP64H R15, R21 ;  /* 0x00000015000f7308 */ /* 0x004ea20000001800 */
[----:B0-----:R-:W-:Y:S02]  /*1800*/  DFMA R22, -R8, UR4, R12 ;  /* 0x0000000408167c2b */ /* 0x001fe4000800010c */
[----:B--2---:R-:W-:-:S08]  /*1810*/  DFMA R16, -R20, R14, 1 ;  /* 0x3ff000001410742b */ /* 0x004fd0000000010e */
[----:B------:R-:W-:Y:S01]  /*1820*/  FSETP.GEU.AND P1, PT, |R23|, 6.5827683646048100446e-37, PT ;  /* 0x036000001700780b */ /* 0x000fe20003f2e200 */
[----:B------:R-:W-:-:S08]  /*1830*/  DFMA R16, R16, R16, R16 ;  /* 0x000000101010722b */ /* 0x000fd00000000010 */
[----:B------:R-:W-:-:S08]  /*1840*/  DFMA R16, R14, R16, R14 ;  /* 0x000000100e10722b */ /* 0x000fd0000000000e */
[----:B-1----:R-:W-:-:S08]  /*1850*/  DFMA R10, -R20, R16, 1 ;  /* 0x3ff00000140a742b */ /* 0x002fd00000000110 */
        /* <DEDUP_REMOVED lines=11> */
.L_x_33:
[----:B------:R-:W-:Y:S05]  /*1910*/  BSYNC.RECONVERGENT B1 ;  /* 0x0000000000017941 */ /* 0x000fea0003800200 */
.L_x_32:
[----:B------:R-:W0:Y:S01]  /*1920*/  LDCU UR4, c[0x0][0x380] ;  /* 0x00007000ff0477ac */ /* 0x000e220008000800 */
[----:B------:R-:W1:Y:S08]  /*1930*/  LDC.64 R10, c[0x0][0x388] ;  /* 0x0000e200ff0a7b82 */ /* 0x000e700000000a00 */
[----:B------:R-:W2:Y:S08]  /*1940*/  LDC.64 R20, c[0x0][0x398] ;  /* 0x0000e600ff147b82 */ /* 0x000eb00000000a00 */
[----:B------:R-:W3:Y:S01]  /*1950*/  LDC.64 R12, c[0x0][0x390] ;  /* 0x0000e400ff0c7b82 */ /* 0x000ee20000000a00 */
[----:B0-----:R-:W-:Y:S01]  /*1960*/  IADD3 R7, PT, PT, R7, -UR4, RZ ;  /* 0x8000000407077c10 */ /* 0x001fe2000fffe0ff */
[----:B------:R-:W-:Y:S01]  /*1970*/  HFMA2 R14, -RZ, RZ, 0, 5.9604644775390625e-08 ;  /* 0x00000001ff0e7431 */ /* 0x000fe200000001ff */
[----:B------:R-:W0:Y:S03]  /*1980*/  LDCU.64 UR4, c[0x0][0x3a0] ;  /* 0x00007400ff0477ac */ /* 0x000e260008000a00 */
[----:B------:R-:W-:-:S02]  /*1990*/  IMAD.IADD R6, R2, 0x1, R7 ;  /* 0x0000000102067824 */ /* 0x000fc400078e0207 */
[----:B-1----:R-:W-:-:S05]  /*19a0*/  IMAD.WIDE R10, R5, 0x8, R10 ;  /* 0x00000008050a7825 */ /* 0x002fca00078e020a */
[----:B------:R1:W-:Y:S01]  /*19b0*/  STG.E.64 desc[UR8][R10.64], R8 ;  /* 0x000000080a007986 */ /* 0x0003e2000c101b08 */
        /* <DEDUP_REMOVED lines=23> */
.L_x_35:
[----:B------:R-:W-:Y:S05]  /*1b30*/  BSYNC.RECONVERGENT B1 ;  /* 0x0000000000017941 */ /* 0x000fea0003800200 */
.L_x_34:
[----:B------:R-:W0:Y:S01]  /*1b40*/  LDC.64 R10, c[0x0][0x388] ;  /* 0x0000e200ff0a7b82 */ /* 0x000e220000000a00 */
[----:B------:R-:W1:Y:S07]  /*1b50*/  LDCU UR4, c[0x0][0x380] ;  /* 0x00007000ff0477ac */ /* 0x000e6e0008000800 */
[----:B------:R-:W2:Y:S08]  /*1b60*/  LDC.64 R20, c[0x0][0x398] ;  /* 0x0000e600ff147b82 */ /* 0x000eb00000000a00 */
[----:B------:R-:W3:Y:S01]  /*1b70*/  LDC.64 R12, c[0x0][0x390] ;  /* 0x0000e400ff0c7b82 */ /* 0x000ee20000000a00 */
[----:B-1----:R-:W-:Y:S01]  /*1b80*/  IADD3 R7, PT, PT, R2, -UR4, R7 ;  /* 0x8000000402077c10 */ /* 0x002fe2000fffe007 */
[----:B------:R-:W-:Y:S01]  /*1b90*/  IMAD.MOV.U32 R14, RZ, RZ, 0x1 ;  /* 0x00000001ff0e7424 */ /* 0x000fe200078e00ff */
[----:B------:R-:W1:Y:S01]  /*1ba0*/  LDCU.64 UR4, c[0x0][0x3a0] ;  /* 0x00007400ff0477ac */ /* 0x000e620008000a00 */
[----:B0-----:R-:W-:-:S05]  /*1bb0*/  IMAD.WIDE R10, R6, 0x8, R10 ;  /* 0x00000008060a7825 */ /* 0x001fca00078e020a */
[----:B------:R0:W-:Y:S01]  /*1bc0*/  STG.E.64 desc[UR8][R10.64], R8 ;  /* 0x000000080a007986 */ /* 0x0001e2000c101b08 */
[----:B--2---:R-:W-:-:S06]  /*1bd0*/  IMAD.WIDE R20, R7, 0x8, R20 ;  /* 0x0000000807147825 */ /* 0x004fcc00078e0214 */
[----:B------:R-:W2:Y:S01]  /*1be0*/  LDG.E.64 R20, desc[UR8][R20.64] ;  /* 0x0000000814147981 */ /* 0x000ea2000c1e1b00 */
[----:B---3--:R-:W-:-:S06]  /*1bf0*/  IMAD.WIDE R12, R7, 0x8, R12 ;  /* 0x00000008070c7825 */ /* 0x008fcc00078e020c */
[----:B------:R-:W1:Y:S01]  /*1c00*/  LDG.E.64 R12, desc[UR8][R12.64] ;  /* 0x000000080c0c7981 */ /* 0x000e62000c1e1b00 */
[----:B------:R-:W-:Y:S01]  /*1c10*/  BSSY.RECONVERGENT B1, `(.L_x_36) ;  /* 0x0000013000017945 */ /* 0x000fe20003800200 */
[----:B--2---:R-:W2:Y:S01]  /*1c20*/  MUFU.RCP64H R15, R21 ;  /* 0x00000015000f7308 */ /* 0x004ea20000001800 */
[----:B-1----:R-:W-:Y:S02]  /*1c30*/  DFMA R22, -R8, UR4, R12 ;  /* 0x0000000408167c2b */ /* 0x002fe4000800010c */
[----:B--2---:R-:W-:-:S08]  /*1c40*/  DFMA R16, -R20, R14, 1 ;  /* 0x3ff000001410742b */ /* 0x004fd0000000010e */
[----:B------:R-:W-:Y:S01]  /*1c50*/  FSETP.GEU.AND P1, PT, |R23|, 6.5827683646048100446e-37, PT ;  /* 0x036000001700780b */ /* 0x000fe20003f2e200 */
[----:B------:R-:W-:-:S08]  /*1c60*/  DFMA R16, R16, R16, R16 ;  /* 0x000000101010722b */ /* 0x000fd00000000010 */
[----:B------:R-:W-:-:S08]  /*1c70*/  DFMA R16, R14, R16, R14 ;  /* 0x000000100e10722b */ /* 0x000fd0000000000e */
[----:B0-----:R-:W-:-:S08]  /*1c80*/  DFMA R10, -R20, R16, 1 ;  /* 0x3ff00000140a742b */ /* 0x001fd00000000110 */
        /* <DEDUP_REMOVED lines=11> */
.L_x_37:
[----:B------:R-:W-:Y:S05]  /*1d40*/  BSYNC.RECONVERGENT B1 ;  /* 0x0000000000017941 */ /* 0x000fea0003800200 */
.L_x_36:
[----:B------:R-:W0:Y:S01]  /*1d50*/  LDC.64 R16, c[0x0][0x388] ;  /* 0x0000e200ff107b82 */ /* 0x000e220000000a00 */
[----:B------:R-:W-:Y:S01]  /*1d60*/  IADD3 R27, PT, PT, R27, -0x4, RZ ;  /* 0xfffffffc1b1b7810 */ /* 0x000fe20007ffe0ff */
[----:B0-----:R-:W-:-:S05]  /*1d70*/  IMAD.WIDE R6, R7, 0x8, R16 ;  /* 0x0000000807067825 */ /* 0x001fca00078e0210 */
[----:B------:R1:W-:Y:S02]  /*1d80*/  STG.E.64 desc[UR8][R6.64], R8 ;  /* 0x0000000806007986 */ /* 0x0003e4000c101b08 */
.L_x_29:
[----:B------:R-:W-:-:S13]  /*1d90*/  ISETP.NE.AND P0, PT, R4, RZ, PT ;  /* 0x000000ff0400720c */ /* 0x000fda0003f05270 */
[----:B------:R-:W-:Y:S05]  /*1da0*/  @!P0 EXIT ;  /* 0x000000000000894d */ /* 0x000fea0003800000 */
[----:B------:R-:W-:-:S13]  /*1db0*/  ISETP.NE.AND P0, PT, R4, 0x1, PT ;  /* 0x000000010400780c */ /* 0x000fda0003f05270 */
[----:B------:R-:W-:Y:S05]  /*1dc0*/  @!P0 BRA `(.L_x_38) ;  /* 0x0000000400248947 */ /* 0x000fea0003800000 */
[----:B------:R-:W2:Y:S08]  /*1dd0*/  LDC R5, c[0x0][0x380] ;  /* 0x0000e000ff057b82 */ /* 0x000eb00000000800 */
[----:B------:R-:W3:Y:S08]  /*1de0*/  LDC.64 R20, c[0x0][0x398] ;  /* 0x0000e600ff147b82 */ /* 0x000ef00000000a00 */
[----:B01----:R-:W0:Y:S01]  /*1df0*/  LDC.64 R6, c[0x0][0x390] ;  /* 0x0000e400ff067b82 */ /* 0x003e220000000a00 */
[----:B------:R-:W-:Y:S01]  /*1e00*/  HFMA2 R8, -RZ, RZ, 0, 5.9604644775390625e-08 ;  /* 0x00000001ff087431 */ /* 0x000fe200000001ff */
[----:B------:R-:W1:Y:S01]  /*1e10*/  LDCU.64 UR4, c[0x0][0x3a0] ;  /* 0x00007400ff0477ac */ /* 0x000e620008000a00 */
[----:B--2---:R-:W-:-:S04]  /*1e20*/  IMAD R4, R27, R5, R2 ;  /* 0x000000051b047224 */ /* 0x004fc800078e0202 */
[----:B---3--:R-:W-:-:S06]  /*1e30*/  IMAD.WIDE R20, R4, 0x8, R20 ;  /* 0x0000000804147825 */ /* 0x008fcc00078e0214 */
[----:B------:R-:W2:Y:S01]  /*1e40*/  LDG.E.64 R20, desc[UR8][R20.64] ;  /* 0x0000000814147981 */ /* 0x000ea2000c1e1b00 */
[C---:B------:R-:W-:Y:S02]  /*1e50*/  IMAD.IADD R9, R4.reuse, 0x1, R5 ;  /* 0x0000000104097824 */ /* 0x040fe400078e0205 */
[----:B0-----:R-:W-:-:S04]  /*1e60*/  IMAD.WIDE R6, R4, 0x8, R6 ;  /* 0x0000000804067825 */ /* 0x001fc800078e0206 */
[----:B------:R-:W-:Y:S02]  /*1e70*/  IMAD.WIDE R16, R9, 0x8, R16 ;  /* 0x0000000809107825 */ /* 0x000fe400078e0210 */
[----:B------:R-:W1:Y:S04]  /*1e80*/  LDG.E.64 R6, desc[UR8][R6.64] ;  /* 0x0000000806067981 */ /* 0x000e68000c1e1b00 */
[----:B------:R-:W1:Y:S01]  /*1e90*/  LDG.E.64 R16, desc[UR8][R16.64] ;  /* 0x0000000810107981 */ /* 0x000e62000c1e1b00 */
[----:B------:R-:W-:Y:S01]  /*1ea0*/  BSSY.RECONVERGENT B1, `(.L_x_39) ;  /* 0x0000014000017945 */ /* 0x000fe20003800200 */
[----:B------:R-:W-:Y:S01]  /*1eb0*/  IMAD R5, R27, R5, R5 ;  /* 0x000000051b057224 */ /* 0x000fe200078e0205 */
[----:B--2---:R-:W0:Y:S01]  /*1ec0*/  MUFU.RCP64H R9, R21 ;  /* 0x0000001500097308 */ /* 0x004e220000001800 */
[----:B-1----:R-:W-:-:S02]  /*1ed0*/  DFMA R22, -R16, UR4, R6 ;  /* 0x0000000410167c2b */ /* 0x002fc40008000106 */
        /* <DEDUP_REMOVED lines=16> */
.L_x_40:
[----:B------:R-:W-:Y:S05]  /*1fe0*/  BSYNC.RECONVERGENT B1 ;  /* 0x0000000000017941 */ /* 0x000fea0003800200 */
.L_x_39:
[----:B------:R-:W0:Y:S01]  /*1ff0*/  LDCU UR4, c[0x0][0x380] ;  /* 0x00007000ff0477ac */ /* 0x000e220008000800 */
[----:B------:R-:W1:Y:S08]  /*2000*/  LDC.64 R8, c[0x0][0x388] ;  /* 0x0000e200ff087b82 */ /* 0x000e700000000a00 */
[----:B------:R-:W2:Y:S08]  /*2010*/  LDC.64 R20, c[0x0][0x398] ;  /* 0x0000e600ff147b82 */ /* 0x000eb00000000a00 */
[----:B------:R-:W3:Y:S01]  /*2020*/  LDC.64 R10, c[0x0][0x390] ;  /* 0x0000e400ff0a7b82 */ /* 0x000ee20000000a00 */
[----:B0-----:R-:W-:-:S02]  /*2030*/  IMAD R0, RZ, RZ, -UR4 ;  /* 0x80000004ff007e24 */ /* 0x001fc4000f8e02ff */
[----:B------:R-:W-:Y:S01]  /*2040*/  HFMA2 R12, -RZ, RZ, 0, 5.9604644775390625e-08 ;  /* 0x00000001ff0c7431 */ /* 0x000fe200000001ff */
[----:B------:R-:W0:Y:S02]  /*2050*/  LDCU.64 UR4, c[0x0][0x3a0] ;  /* 0x00007400ff0477ac */ /* 0x000e240008000a00 */
[----:B------:R-:W-:Y:S01]  /*2060*/  LEA R5, R0, R5, 0x1 ;  /* 0x0000000500057211 */ /* 0x000fe200078e08ff */
[----:B-1----:R-:W-:-:S04]  /*2070*/  IMAD.WIDE R8, R4, 0x8, R8 ;  /* 0x0000000804087825 */ /* 0x002fc800078e0208 */
[----:B------:R-:W-:Y:S01]  /*2080*/  IMAD.IADD R5, R2, 0x1, R5 ;  /* 0x0000000102057824 */ /* 0x000fe200078e0205 */
        /* <DEDUP_REMOVED lines=24> */
.L_x_42:
[----:B------:R-:W-:Y:S05]  /*2210*/  BSYNC.RECONVERGENT B1 ;  /* 0x0000000000017941 */ /* 0x000fea0003800200 */
.L_x_41:
[----:B------:R-:W0:Y:S01]  /*2220*/  LDC.64 R16, c[0x0][0x388] ;  /* 0x0000e200ff107b82 */ /* 0x000e220000000a00 */
[----:B------:R-:W-:Y:S02]  /*2230*/  VIADD R27, R27, 0xfffffffe ;  /* 0xfffffffe1b1b7836 */ /* 0x000fe40000000000 */
[----:B0-----:R-:W-:-:S05]  /*2240*/  IMAD.WIDE R4, R5, 0x8, R16 ;  /* 0x0000000805047825 */ /* 0x001fca00078e0210 */
[----:B------:R2:W-:Y:S02]  /*2250*/  STG.E.64 desc[UR8][R4.64], R6 ;  /* 0x0000000604007986 */ /* 0x0005e4000c101b08 */
.L_x_38:
[----:B------:R-:W-:-:S04]  /*2260*/  LOP3.LUT R3, R3, 0x1, RZ, 0xc0, !PT ;  /* 0x0000000103037812 */ /* 0x000fc800078ec0ff */
[----:B------:R-:W-:-:S13]  /*2270*/  ISETP.NE.U32.AND P0, PT, R3, 0x1, PT ;  /* 0x000000010300780c */ /* 0x000fda0003f05070 */
[----:B------:R-:W-:Y:S05]  /*2280*/  @P0 EXIT ;  /* 0x000000000000094d */ /* 0x000fea0003800000 */
[----:B------:R-:W3:Y:S01]  /*2290*/  LDC.64 R20, c[0x0][0x398] ;  /* 0x0000e600ff147b82 */ /* 0x000ee20000000a00 */
[----:B------:R-:W4:Y:S07]  /*22a0*/  LDCU UR4, c[0x0][0x380] ;  /* 0x00007000ff0477ac */ /* 0x000f2e0008000800 */
[----:B--2---:R-:W2:Y:S01]  /*22b0*/  LDC.64 R4, c[0x0][0x390] ;  /* 0x0000e400ff047b82 */ /* 0x004ea20000000a00 */
[----:B----4-:R-:W-:-:S04]  /*22c0*/  IMAD R2, R27, UR4, R2 ;  /* 0x000000041b027c24 */ /* 0x010fc8000f8e0202 */
[----:B---3--:R-:W-:-:S06]  /*22d0*/  IMAD.WIDE R20, R2, 0x8, R20 ;  /* 0x0000000802147825 */ /* 0x008fcc00078e0214 */
[----:B------:R-:W3:Y:S01]  /*22e0*/  LDG.E.64 R20, desc[UR8][R20.64] ;  /* 0x0000000814147981 */ /* 0x000ee2000c1e1b00 */
[C---:B------:R-:W-:Y:S01]  /*22f0*/  IADD3 R3, PT, PT, R2.reuse, UR4, RZ ;  /* 0x0000000402037c10 */ /* 0x040fe2000fffe0ff */
[----:B--2---:R-:W-:Y:S01]  /*2300*/  IMAD.WIDE R4, R2, 0x8, R4 ;  /* 0x0000000802047825 */ /* 0x004fe200078e0204 */
[----:B------:R-:W2:Y:S03]  /*2310*/  LDCU.64 UR4, c[0x0][0x3a0] ;  /* 0x00007400ff0477ac */ /* 0x000ea60008000a00 */
[----:B------:R-:W-:Y:S02]  /*2320*/  IMAD.WIDE R16, R3, 0x8, R16 ;  /* 0x0000000803107825 */ /* 0x000fe400078e0210 */
[----:B------:R-:W2:Y:S04]  /*2330*/  LDG.E.64 R4, desc[UR8][R4.64] ;  /* 0x0000000804047981 */ /* 0x000ea8000c1e1b00 */
[----:B------:R-:W2:Y:S01]  /*2340*/  LDG.E.64 R16, desc[UR8][R16.64] ;  /* 0x0000000810107981 */ /* 0x000ea2000c1e1b00 */
[----:B01----:R-:W-:Y:S01]  /*2350*/  IMAD.MOV.U32 R6, RZ, RZ, 0x1 ;  /* 0x00000001ff067424 */ /* 0x003fe200078e00ff */
[----:B------:R-:W-:Y:S01]  /*2360*/  BSSY.RECONVERGENT B1, `(.L_x_43) ;  /* 0x0000013000017945 */ /* 0x000fe20003800200 */
[----:B---3--:R-:W0:Y:S01]  /*2370*/  MUFU.RCP64H R7, R21 ;  /* 0x0000001500077308 */ /* 0x008e220000001800 */
[----:B--2---:R-:W-:-:S03]  /*2380*/  DFMA R22, -R16, UR4, R4 ;  /* 0x0000000410167c2b */ /* 0x004fc60008000104 */
        /* <DEDUP_REMOVED lines=16> */
.L_x_44:
[----:B------:R-:W-:Y:S05]  /*2490*/  BSYNC.RECONVERGENT B1 ;  /* 0x0000000000017941 */ /* 0x000fea0003800200 */
.L_x_43:
[----:B------:R-:W0:Y:S02]  /*24a0*/  LDC.64 R6, c[0x0][0x388] ;  /* 0x0000e200ff067b82 */ /* 0x000e240000000a00 */
[----:B0-----:R-:W-:-:S05]  /*24b0*/  IMAD.WIDE R2, R2, 0x8, R6 ;  /* 0x0000000802027825 */ /* 0x001fca00078e0206 */
[----:B------:R-:W-:Y:S01]  /*24c0*/  STG.E.64 desc[UR8][R2.64], R4 ;  /* 0x0000000402007986 */ /* 0x000fe2000c101b08 */
[----:B------:R-:W-:Y:S05]  /*24d0*/  EXIT ;  /* 0x000000000000794d */ /* 0x000fea0003800000 */
        .weak           $__internal_1_$__cuda_sm20_div_rn_f64_full
        .type           $__internal_1_$__cuda_sm20_div_rn_f64_full,@function
        .size           $__internal_1_$__cuda_sm20_div_rn_f64_full,(.L_x_94 - $__internal_1_$__cuda_sm20_div_rn_f64_full)
$__internal_1_$__cuda_sm20_div_rn_f64_full:
[C---:B------:R-:W-:Y:S01]  /*24e0*/  FSETP.GEU.AND P0, PT, |R21|.reuse, 1.469367938527859385e-39, PT ;  /* 0x001000001500780b */ /* 0x040fe20003f0e200 */
[----:B------:R-:W-:Y:S01]  /*24f0*/  IMAD.MOV.U32 R24, RZ, RZ, 0x1 ;  /* 0x00000001ff187424 */ /* 0x000fe200078e00ff */
[----:B------:R-:W-:Y:S01]  /*2500*/  LOP3.LUT R18, R21, 0x800fffff, RZ, 0xc0, !PT ;  /* 0x800fffff15127812 */ /* 0x000fe200078ec0ff */
[----:B------:R-:W-:Y:S01]  /*2510*/  BSSY.RECONVERGENT B0, `(.L_x_45) ;  /* 0x0000054000007945 */ /* 0x000fe20003800200 */
[C---:B------:R-:W-:Y:S02]  /*2520*/  FSETP.GEU.AND P2, PT, |R23|.reuse, 1.469367938527859385e-39, PT ;  /* 0x001000001700780b */ /* 0x040fe40003f4e200 */
[----:B------:R-:W-:Y:S02]  /*2530*/  LOP3.LUT R19, R18, 0x3ff00000, RZ, 0xfc, !PT ;  /* 0x3ff0000012137812 */ /* 0x000fe400078efcff */
[----:B------:R-:W-:Y:S02]  /*2540*/  MOV R18, R20 ;  /* 0x0000001400127202 */ /* 0x000fe40000000f00 */
[----:B------:R-:W-:-:S02]  /*2550*/  LOP3.LUT R13, R23, 0x7ff00000, RZ, 0xc0, !PT ;  /* 0x7ff00000170d7812 */ /* 0x000fc400078ec0ff */
[----:B------:R-:W-:Y:S01]  /*2560*/  MOV R26, 0x1ca00000 ;  /* 0x1ca00000001a7802 */ /* 0x000fe20000000f00 */
[----:B------:R-:W-:Y:S01]  /*2570*/  @!P0 DMUL R18, R20, 8.98846567431157953865e+307 ;  /* 0x7fe0000014128828 */ /* 0x000fe20000000000 */
[----:B------:R-:W-:-:S03]  /*2580*/  LOP3.LUT R28, R21, 0x7ff00000, RZ, 0xc0, !PT ;  /* 0x7ff00000151c7812 */ /* 0x000fc600078ec0ff */
[----:B------:R-:W-:Y:S02]  /*2590*/  @!P2 LOP3.LUT R14, R21, 0x7ff00000, RZ, 0xc0, !PT ;  /* 0x7ff00000150ea812 */ /* 0x000fe400078ec0ff */
[----:B------:R-:W0:Y:S01]  /*25a0*/  MUFU.RCP64H R25, R19 ;  /* 0x0000001300197308 */ /* 0x000e220000001800 */
[C---:B------:R-:W-:Y:S02]  /*25b0*/  ISETP.GE.U32.AND P1, PT, R13.reuse, R28, PT ;  /* 0x0000001c0d00720c */ /* 0x040fe40003f26070 */
[----:B------:R-:W-:Y:S02]  /*25c0*/  @!P2 ISETP.GE.U32.AND P3, PT, R13, R14, PT ;  /* 0x0000000e0d00a20c */ /* 0x000fe40003f66070 */
[----:B------:R-:W-:Y:S02]  /*25d0*/  SEL R15, R26, 0x63400000, !P1 ;  /* 0x634000001a0f7807 */ /* 0x000fe40004800000 */
[----:B------:R-:W-:Y:S02]  /*25e0*/  @!P0 LOP3.LUT R28, R19, 0x7ff00000, RZ, 0xc0, !PT ;  /* 0x7ff00000131c8812 */ /* 0x000fe400078ec0ff */
[----:B------:R-:W-:Y:S01]  /*25f0*/  LOP3.LUT R15, R15, 0x800fffff, R23, 0xf8, !PT ;  /* 0x800fffff0f0f7812 */ /* 0x000fe200078ef817 */
[----:B0-----:R-:W-:-:S08]  /*2600*/  DFMA R30, R24, -R18, 1 ;  /* 0x3ff00000181e742b */ /* 0x001fd00000000812 */
[----:B------:R-:W-:-:S08]  /*2610*/  DFMA R30, R30, R30, R30 ;  /* 0x0000001e1e1e722b */ /* 0x000fd0000000001e */
[----:B------:R-:W-:Y:S01]  /*2620*/  DFMA R24, R24, R30, R24 ;  /* 0x0000001e1818722b */ /* 0x000fe20000000018 */
[----:B------:R-:W-:Y:S02]  /*2630*/  @!P2 SEL R31, R26, 0x63400000, !P3 ;  /* 0x634000001a1fa807 */ /* 0x000fe40005800000 */
[----:B------:R-:W-:Y:S02]  /*2640*/  @!P2 MOV R30, RZ ;  /* 0x000000ff001ea202 */ /* 0x000fe40000000f00 */
[----:B------:R-:W-:-:S03]  /*2650*/  @!P2 LOP3.LUT R14, R31, 0x80000000, R23, 0xf8, !PT ;  /* 0x800000001f0ea812 */ /* 0x000fc600078ef817 */
[----:B------:R-:W-:Y:S01]  /*2660*/  DFMA R32, R24, -R18, 1 ;  /* 0x3ff000001820742b */ /* 0x000fe20000000812 */
[----:B------:R-:W-:Y:S01]  /*2670*/  @!P2 LOP3.LUT R31, R14, 0x100000, RZ, 0xfc, !PT ;  /* 0x001000000e1fa812 */ /* 0x000fe200078efcff */
[----:B------:R-:W-:-:S06]  /*2680*/  IMAD.MOV.U32 R14, RZ, RZ, R22 ;  /* 0x000000ffff0e7224 */ /* 0x000fcc00078e0016 */
[----:B------:R-:W-:Y:S02]  /*2690*/  DFMA R32, R24, R32, R24 ;  /* 0x000000201820722b */ /* 0x000fe40000000018 */
[----:B------:R-:W-:-:S08]  /*26a0*/  @!P2 DFMA R14, R14, 2, -R30 ;  /* 0x400000000e0ea82b */ /* 0x000fd0000000081e */
[----:B------:R-:W-:-:S08]  /*26b0*/  DMUL R30, R32, R14 ;  /* 0x0000000e201e7228 */ /* 0x000fd00000000000 */
[----:B------:R-:W-:-:S08]  /*26c0*/  DFMA R24, R30, -R18, R14 ;  /* 0x800000121e18722b */ /* 0x000fd0000000000e */
[----:B------:R-:W-:Y:S01]  /*26d0*/  DFMA R24, R32, R24, R30 ;  /* 0x000000182018722b */ /* 0x000fe2000000001e */
[----:B------:R-:W-:Y:S01]  /*26e0*/  IMAD.MOV.U32 R30, RZ, RZ, R13 ;  /* 0x000000ffff1e7224 */ /* 0x000fe200078e000d */
[----:B------:R-:W-:Y:S01]  /*26f0*/  @!P2 LOP3.LUT R30, R15, 0x7ff00000, RZ, 0xc0, !PT ;  /* 0x7ff000000f1ea812 */ /* 0x000fe200078ec0ff */
[----:B------:R-:W-:-:S03]  /*2700*/  VIADD R32, R28, 0xffffffff ;  /* 0xffffffff1c207836 */ /* 0x000fc60000000000 */
[----:B------:R-:W-:-:S04]  /*2710*/  IADD3 R31, PT, PT, R30, -0x1, RZ ;  /* 0xffffffff1e1f7810 */ /* 0x000fc80007ffe0ff */
[----:B------:R-:W-:-:S04]  /*2720*/  ISETP.GT.U32.AND P0, PT, R31, 0x7feffffe, PT ;  /* 0x7feffffe1f00780c */ /* 0x000fc80003f04070 */
[----:B------:R-:W-:-:S13]  /*2730*/  ISETP.GT.U32.OR P0, PT, R32, 0x7feffffe, P0 ;  /* 0x7feffffe2000780c */ /* 0x000fda0000704470 */
[----:B------:R-:W-:Y:S05]  /*2740*/  @P0 BRA `(.L_x_46) ;  /* 0x00000000006c0947 */ /* 0x000fea0003800000 */
[----:B------:R-:W-:Y:S02]  /*2750*/  LOP3.LUT R22, R21, 0x7ff00000, RZ, 0xc0, !PT ;  /* 0x7ff0000015167812 */ /* 0x000fe400078ec0ff */
[----:B------:R-:W-:Y:S02]  /*2760*/  MOV R30, RZ ;  /* 0x000000ff001e7202 */ /* 0x000fe40000000f00 */
[CC--:B------:R-:W-:Y:S02]  /*2770*/  VIADDMNMX R23, R13.reuse, -R22.reuse, 0xb9600000, !PT ;  /* 0xb96000000d177446 */ /* 0x0c0fe40007800916 */
[----:B------:R-:W-:Y:S02]  /*2780*/  ISETP.GE.U32.AND P0, PT, R13, R22, PT ;  /* 0x000000160d00720c */ /* 0x000fe40003f06070 */
[----:B------:R-:W-:Y:S02]  /*2790*/  VIMNMX R23, PT, PT, R23, 0x46a00000, PT ;  /* 0x46a0000017177848 */ /* 0x000fe40003fe0100 */
[----:B------:R-:W-:-:S04]  /*27a0*/  SEL R26, R26, 0x63400000, !P0 ;  /* 0x634000001a1a7807 */ /* 0x000fc80004000000 */
[----:B------:R-:W-:-:S05]  /*27b0*/  IADD3 R23, PT, PT, -R26, R23, RZ ;  /* 0x000000171a177210 */ /* 0x000fca0007ffe1ff */
[----:B------:R-:W-:-:S06]  /*27c0*/  VIADD R31, R23, 0x7fe00000 ;  /* 0x7fe00000171f7836 */ /* 0x000fcc0000000000 */
[----:B------:R-:W-:-:S10]  /*27d0*/  DMUL R32, R24, R30 ;  /* 0x0000001e18207228 */ /* 0x000fd40000000000 */
[----:B------:R-:W-:-:S13]  /*27e0*/  FSETP.GTU.AND P0, PT, |R33|, 1.469367938527859385e-39, PT ;  /* 0x001000002100780b */ /* 0x000fda0003f0c200 */
[----:B------:R-:W-:Y:S05]  /*27f0*/  @P0 BRA `(.L_x_47) ;  /* 0x0000000000940947 */ /* 0x000fea0003800000 */
[----:B------:R-:W-:Y:S01]  /*2800*/  DFMA R14, R24, -R18, R14 ;  /* 0x80000012180e722b */ /* 0x000fe2000000000e */
[----:B------:R-:W-:-:S09]  /*2810*/  IMAD.MOV.U32 R30, RZ, RZ, RZ ;  /* 0x000000ffff1e7224 */ /* 0x000fd200078e00ff */
[C---:B------:R-:W-:Y:S02]  /*2820*/  FSETP.NEU.AND P0, PT, R15.reuse, RZ, PT ;  /* 0x000000ff0f00720b */ /* 0x040fe40003f0d000 */
[----:B------:R-:W-:-:S04]  /*2830*/  LOP3.LUT R20, R15, 0x80000000, R21, 0x48, !PT ;  /* 0x800000000f147812 */ /* 0x000fc800078e4815 */
[----:B------:R-:W-:-:S07]  /*2840*/  LOP3.LUT R31, R20, R31, RZ, 0xfc, !PT ;  /* 0x0000001f141f7212 */ /* 0x000fce00078efcff */
[----:B------:R-:W-:Y:S05]  /*2850*/  @!P0 BRA `(.L_x_47) ;  /* 0x00000000007c8947 */ /* 0x000fea0003800000 */
[C---:B------:R-:W-:Y:S01]  /*2860*/  IADD3 R15, PT, PT, -R23.reuse, RZ, RZ ;  /* 0x000000ff170f7210 */ /* 0x040fe20007ffe1ff */
[----:B------:R-:W-:Y:S01]  /*2870*/  IMAD.MOV.U32 R14, RZ, RZ, RZ ;  /* 0x000000ffff0e7224 */ /* 0x000fe200078e00ff */
[----:B------:R-:W-:-:S05]  /*2880*/  IADD3 R23, PT, PT, -R23, -0x43300000, RZ ;  /* 0xbcd0000017177810 */ /* 0x000fca0007ffe1ff */
[----:B------:R-:W-:Y:S02]  /*2890*/  DFMA R14, R32, -R14, R24 ;  /* 0x8000000e200e722b */ /* 0x000fe40000000018 */
[----:B------:R-:W-:-:S08]  /*28a0*/  DMUL.RP R24, R24, R30 ;  /* 0x0000001e18187228 */ /* 0x000fd00000008000 */
[----:B------:R-:W-:Y:S02]  /*28b0*/  FSETP.NEU.AND P0, PT, |R15|, R23, PT ;  /* 0x000000170f00720b */ /* 0x000fe40003f0d200 */
[----:B------:R-:W-:Y:S02]  /*28c0*/  LOP3.LUT R13, R25, R20, RZ, 0x3c, !PT ;  /* 0x00000014190d7212 */ /* 0x000fe400078e3cff */
[----:B------:R-:W-:Y:S02]  /*28d0*/  FSEL R32, R24, R32, !P0 ;  /* 0x0000002018207208 */ /* 0x000fe40004000000 */
[----:B------:R-:W-:Y:S01]  /*28e0*/  FSEL R33, R13, R33, !P0 ;  /* 0x000000210d217208 */ /* 0x000fe20004000000 */
[----:B------:R-:W-:Y:S06]  /*28f0*/  BRA `(.L_x_47) ;  /* 0x0000000000547947 */ /* 0x000fec0003800000 */
.L_x_46:
[----:B------:R-:W-:-:S14]  /*2900*/  DSETP.NAN.AND P0, PT, R22, R22, PT ;  /* 0x000000161600722a */ /* 0x000fdc0003f08000 */
[----:B------:R-:W-:Y:S05]  /*2910*/  @P0 BRA `(.L_x_48) ;  /* 0x0000000000440947 */ /* 0x000fea0003800000 */
[----:B------:R-:W-:-:S14]  /*2920*/  DSETP.NAN.AND P0, PT, R20, R20, PT ;  /* 0x000000141400722a */ /* 0x000fdc0003f08000 */
[----:B------:R-:W-:Y:S05]  /*2930*/  @P0 BRA `(.L_x_49) ;  /* 0x0000000000300947 */ /* 0x000fea0003800000 */
[----:B------:R-:W-:Y:S01]  /*2940*/  ISETP.NE.AND P0, PT, R30, R28, PT ;  /* 0x0000001c1e00720c */ /* 0x000fe20003f05270 */
[----:B------:R-:W-:Y:S01]  /*2950*/  IMAD.MOV.U32 R33, RZ, RZ, -0x80000 ;  /* 0xfff80000ff217424 */ /* 0x000fe200078e00ff */
[----:B------:R-:W-:-:S11]  /*2960*/  MOV R32, 0x0 ;  /* 0x0000000000207802 */ /* 0x000fd60000000f00 */
[----:B------:R-:W-:Y:S05]  /*2970*/  @!P0 BRA `(.L_x_47) ;  /* 0x0000000000348947 */ /* 0x000fea0003800000 */
[----:B------:R-:W-:Y:S02]  /*2980*/  ISETP.NE.AND P0, PT, R30, 0x7ff00000, PT ;  /* 0x7ff000001e00780c */ /* 0x000fe40003f05270 */
[----:B------:R-:W-:Y:S02]  /*2990*/  LOP3.LUT R33, R23, 0x80000000, R21, 0x48, !PT ;  /* 0x8000000017217812 */ /* 0x000fe400078e4815 */
[----:B------:R-:W-:-:S13]  /*29a0*/  ISETP.EQ.OR P0, PT, R28, RZ, !P0 ;  /* 0x000000ff1c00720c */ /* 0x000fda0004702670 */
[----:B------:R-:W-:Y:S02]  /*29b0*/  @P0 LOP3.LUT R13, R33, 0x7ff00000, RZ, 0xfc, !PT ;  /* 0x7ff00000210d0812 */ /* 0x000fe400078efcff */
[----:B------:R-:W-:Y:S01]  /*29c0*/  @!P0 MOV R32, RZ ;  /* 0x000000ff00208202 */ /* 0x000fe20000000f00 */
[----:B------:R-:W-:Y:S01]  /*29d0*/  @P0 IMAD.MOV.U32 R32, RZ, RZ, RZ ;  /* 0x000000ffff200224 */ /* 0x000fe200078e00ff */
[----:B------:R-:W-:Y:S01]  /*29e0*/  @P0 MOV R33, R13 ;  /* 0x0000000d00210202 */ /* 0x000fe20000000f00 */
[----:B------:R-:W-:Y:S06]  /*29f0*/  BRA `(.L_x_47) ;  /* 0x0000000000147947 */ /* 0x000fec0003800000 */
.L_x_49:
[----:B------:R-:W-:Y:S01]  /*2a00*/  LOP3.LUT R33, R21, 0x80000, RZ, 0xfc, !PT ;  /* 0x0008000015217812 */ /* 0x000fe200078efcff */
[----:B------:R-:W-:Y:S01]  /*2a10*/  IMAD.MOV.U32 R32, RZ, RZ, R20 ;  /* 0x000000ffff207224 */ /* 0x000fe200078e0014 */
[----:B------:R-:W-:Y:S06]  /*2a20*/  BRA `(.L_x_47) ;  /* 0x0000000000087947 */ /* 0x000fec0003800000 */
.L_x_48:
[----:B------:R-:W-:Y:S02]  /*2a30*/  LOP3.LUT R33, R23, 0x80000, RZ, 0xfc, !PT ;  /* 0x0008000017217812 */ /* 0x000fe400078efcff */
[----:B------:R-:W-:-:S07]  /*2a40*/  MOV R32, R22 ;  /* 0x0000001600207202 */ /* 0x000fce0000000f00 */
.L_x_47:
[----:B------:R-:W-:Y:S05]  /*2a50*/  BSYNC.RECONVERGENT B0 ;  /* 0x0000000000007941 */ /* 0x000fea0003800200 */
.L_x_45:
[----:B------:R-:W-:Y:S02]  /*2a60*/  HFMA2 R15, -RZ, RZ, 0, 0 ;  /* 0x00000000ff0f7431 */ /* 0x000fe400000001ff */
[----:B------:R-:W-:Y:S01]  /*2a70*/  IMAD.MOV.U32 R14, RZ, RZ, R0 ;  /* 0x000000ffff0e7224 */ /* 0x000fe200078e0000 */
[----:B------:R-:W-:Y:S01]  /*2a80*/  MOV R23, R33 ;  /* 0x0000002100177202 */ /* 0x000fe20000000f00 */
[----:B------:R-:W-:Y:S02]  /*2a90*/  IMAD.MOV.U32 R22, RZ, RZ, R32 ;  /* 0x000000ffff167224 */ /* 0x000fe400078e0020 */
[----:B------:R-:W-:Y:S05]  /*2aa0*/  RET.REL.NODEC R14 `(_Z27tridiagonal_backward_kerneliiPdS_S_dii) ;  /* 0xffffffd40e547950 */ /* 0x000fea0003c3ffff */
.L_x_50:
        /* <DEDUP_REMOVED lines=13> */
.L_x_94:


//--------------------- .text._Z26tridiagonal_forward_kerneliiPdS_dii --------------------------
	.section	.text._Z26tridiagonal_forward_kerneliiPdS_dii,"ax",@progbits
	.align	128
        .global         _Z26tridiagonal_forward_kerneliiPdS_dii
        .type           _Z26tridiagonal_forward_kerneliiPdS_dii,@function
        .size           _Z26tridiagonal_forward_kerneliiPdS_dii,(.L_x_95 - _Z26tridiagonal_forward_kerneliiPdS_dii)
        .other          _Z26tridiagonal_forward_kerneliiPdS_dii,@"STO_CUDA_ENTRY STV_DEFAULT"
_Z26tridiagonal_forward_kerneliiPdS_dii:
.text._Z26tridiagonal_forward_kerneliiPdS_dii:
[----:B------:R-:W-:Y:S01]  /*0000*/  LDC R1, c[0x0][0x37c] ;  /* 0x0000df00ff017b82 */ /* 0x000fe20000000800 */
[----:B------:R-:W0:Y:S07]  /*0010*/  S2R R7, SR_TID.X ;  /* 0x0000000000077919 */ /* 0x000e2e0000002100 */
[----:B------:R-:W1:Y:S01]  /*0020*/  S2UR UR4, SR_CTAID.X ;  /* 0x00000000000479c3 */ /* 0x000e620000002500 */
[----:B------:R-:W1:Y:S07]  /*0030*/  LDCU UR5, c[0x0][0x360] ;  /* 0x00006c00ff0577ac */ /* 0x000e6e0008000800 */
[----:B------:R-:W2:Y:S08]  /*0040*/  LDC.64 R16, c[0x0][0x380] ;  /* 0x0000e000ff107b82 */ /* 0x000eb00000000a00 */
[----:B------:R-:W3:Y:S01]  /*0050*/  LDC.64 R8, c[0x0][0x3a0] ;  /* 0x0000e800ff087b82 */ /* 0x000ee20000000a00 */
[----:B-1----:R-:W-:Y:S01]  /*0060*/  UIMAD UR4, UR4, UR5, URZ ;  /* 0x00000005040472a4 */ /* 0x002fe2000f8e02ff */
[----:B--2---:R-:W-:-:S02]  /*0070*/  ISETP.GE.AND P0, PT, R17, 0x2, PT ;  /* 0x000000021100780c */ /* 0x004fc40003f06270 */
[----:B---3--:R-:W-:-:S03]  /*0080*/  VIMNMX R0, PT, PT, R9, R16, PT ;  /* 0x0000001009007248 */ /* 0x008fc60003fe0100 */
[----:B0-----:R-:W-:-:S04]  /*0090*/  IADD3 R3, PT, PT, R8, UR4, R7 ;  /* 0x0000000408037c10 */ /* 0x001fc8000fffe007 */
[----:B------:R-:W-:-:S13]  /*00a0*/  ISETP.LE.OR P0, PT, R0, R3, !P0 ;  /* 0x000000030000720c */ /* 0x000fda0004703670 */
[----:B------:R-:W-:Y:S05]  /*00b0*/  @P0 EXIT ;  /* 0x000000000000094d */ /* 0x000fea0003800000 */
[C---:B------:R-:W-:Y:S01]  /*00c0*/  VIADD R0, R17.reuse, 0xfffffffe ;  /* 0xfffffffe11007836 */ /* 0x040fe20000000000 */
[----:B------:R-:W0:Y:S01]  /*00d0*/  LDCU.64 UR6, c[0x0][0x358] ;  /* 0x00006b00ff0677ac */ /* 0x000e220008000a00 */
[----:B------:R-:W-:Y:S02]  /*00e0*/  VIADD R2, R17, 0xffffffff ;  /* 0xffffffff11027836 */ /* 0x000fe40000000000 */
[----:B------:R-:W-:Y:S01]  /*00f0*/  IMAD.MOV.U32 R5, RZ, RZ, 0x1 ;  /* 0x00000001ff057424 */ /* 0x000fe200078e00ff */
[----:B------:R-:W-:Y:S01]  /*0100*/  ISETP.GE.U32.AND P0, PT, R0, 0x3, PT ;  /* 0x000000030000780c */ /* 0x000fe20003f06070 */
[----:B------:R-:W1:Y:S01]  /*0110*/  LDCU.64 UR8, c[0x0][0x398] ;  /* 0x00007300ff0877ac */ /* 0x000e620008000a00 */
[----:B------:R-:W-:-:S11]  /*0120*/  LOP3.LUT R4, R2, 0x3, RZ, 0xc0, !PT ;  /* 0x0000000302047812 */ /* 0x000fd600078ec0ff */
[----:B------:R-:W-:Y:S05]  /*0130*/  @!P0 BRA `(.L_x_51) ;  /* 0x0000000800288947 */ /* 0x000fea0003800000 */
[----:B------:R-:W2:Y:S01]  /*0140*/  LDC R5, c[0x0][0x39c] ;  /* 0x0000e700ff057b82 */ /* 0x000ea20000000800 */
[----:B------:R-:W-:Y:S01]  /*0150*/  IMAD.IADD R7, R7, 0x1, R8 ;  /* 0x0000000107077824 */ /* 0x000fe200078e0208 */
[----:B------:R-:W-:Y:S01]  /*0160*/  LOP3.LUT R30, R2, 0xfffffffc, RZ, 0xc0, !PT ;  /* 0xfffffffc021e7812 */ /* 0x000fe200078ec0ff */
[----:B------:R-:W-:Y:S01]  /*0170*/  IMAD.MOV.U32 R8, RZ, RZ, RZ ;  /* 0x000000ffff087224 */ /* 0x000fe200078e00ff */
[----:B------:R-:W-:Y:S01]  /*0180*/  MOV R9, R3 ;  /* 0x0000000300097202 */ /* 0x000fe20000000f00 */
[----:B------:R-:W3:Y:S01]  /*0190*/  LDCU.64 UR10, c[0x0][0x398] ;  /* 0x00007300ff0a77ac */ /* 0x000ee20008000a00 */
[----:B------:R-:W-:Y:S01]  /*01a0*/  IADD3 R7, PT, PT, R16, UR4, R7 ;  /* 0x0000000410077c10 */ /* 0x000fe2000fffe007 */
[----:B------:R-:W-:Y:S01]  /*01b0*/  IMAD.MOV R30, RZ, RZ, -R30 ;  /* 0x000000ffff1e7224 */ /* 0x000fe200078e0a1e */
[----:B------:R-:W4:Y:S08]  /*01c0*/  LDC R6, c[0x0][0x380] ;  /* 0x0000e000ff067b82 */ /* 0x000f300000000800 */
[----:B------:R-:W0:Y:S08]  /*01d0*/  LDC.64 R14, c[0x0][0x388] ;  /* 0x0000e200ff0e7b82 */ /* 0x000e300000000a00 */
[----:B------:R-:W0:Y:S08]  /*01e0*/  LDC.64 R12, c[0x0][0x390] ;  /* 0x0000e400ff0c7b82 */ /* 0x000e300000000a00 */
[----:B---3--:R-:W0:Y:S02]  /*01f0*/  LDC.64 R10, c[0x0][0x398] ;  /* 0x0000e600ff0a7b82 */ /* 0x008e240000000a00 */
.L_x_60:
[----:B0--3--:R-:W-:-:S05]  /*0200*/  IMAD.WIDE R18, R9, 0x8, R12 ;  /* 0x0000000809127825 */ /* 0x009fca00078e020c */
[----:B------:R-:W3:Y:S01]  /*0210*/  LDG.E.64 R24, desc[UR6][R18.64] ;  /* 0x0000000612187981 */ /* 0x000ee2000c1e1b00 */
[----:B------:R-:W-:Y:S01]  /*0220*/  IMAD.MOV.U32 R16, RZ, RZ, 0x1 ;  /* 0x00000001ff107424 */ /* 0x000fe200078e00ff */
[----:B--2---:R-:W-:Y:S01]  /*0230*/  FSETP.GEU.AND P1, PT, |R5|, 6.5827683646048100446e-37, PT ;  /* 0x036000000500780b */ /* 0x004fe20003f2e200 */
[----:B------:R-:W-:Y:S01]  /*0240*/  BSSY.RECONVERGENT B0, `(.L_x_52) ;  /* 0x0000010000007945 */ /* 0x000fe20003800200 */
[----:B---3--:R-:W0:Y:S03]  /*0250*/  MUFU.RCP64H R17, R25 ;  /* 0x0000001900117308 */ /* 0x008e260000001800 */
        /* <DEDUP_REMOVED lines=12> */
[----:B------:R-:W-:-:S07]  /*0320*/  MOV R0, 0x340 ;  /* 0x0000034000007802 */ /* 0x000fce0000000f00 */
[----:B-1--4-:R-:W-:Y:S05]  /*0330*/  CALL.REL.NOINC `($__internal_2_$__cuda_sm20_div_rn_f64_full) ;  /* 0x0000000c008c7944 */ /* 0x012fea0003c00000 */
.L_x_53:
[----:B-1----:R-:W-:Y:S05]  /*0340*/  BSYNC.RECONVERGENT B0 ;  /* 0x0000000000007941 */ /* 0x002fea0003800200 */
.L_x_52:
[----:B----4-:R-:W-:-:S05]  /*0350*/  IMAD.WIDE R18, R6, 0x8, R18 ;  /* 0x0000000806127825 */ /* 0x010fca00078e0212 */
[----:B------:R-:W2:Y:S01]  /*0360*/  LDG.E.64 R16, desc[UR6][R18.64] ;  /* 0x0000000612107981 */ /* 0x000ea2000c1e1b00 */
[----:B------:R-:W-:-:S04]  /*0370*/  IMAD.WIDE R26, R9, 0x8, R14 ;  /* 0x00000008091a7825 */ /* 0x000fc800078e020e */
[----:B------:R-:W-:Y:S01]  /*0380*/  IMAD.WIDE R20, R7, 0x8, R14 ;  /* 0x0000000807147825 */ /* 0x000fe200078e020e */
[----:B--2---:R-:W-:-:S07]  /*0390*/  DFMA R16, -R22, UR10, R16 ;  /* 0x0000000a16107c2b */ /* 0x004fce0008000110 */
[----:B------:R0:W-:Y:S04]  /*03a0*/  STG.E.64 desc[UR6][R18.64], R16 ;  /* 0x0000001012007986 */ /* 0x0001e8000c101b06 */
[----:B------:R-:W2:Y:S04]  /*03b0*/  LDG.E.64 R26, desc[UR6][R26.64] ;  /* 0x000000061a1a7981 */ /* 0x000ea8000c1e1b00 */
[----:B------:R-:W2:Y:S02]  /*03c0*/  LDG.E.64 R24, desc[UR6][R20.64] ;  /* 0x0000000614187981 */ /* 0x000ea4000c1e1b00 */
[----:B--2---:R-:W-:-:S07]  /*03d0*/  DFMA R22, R26, -R22, R24 ;  /* 0x800000161a16722b */ /* 0x004fce0000000018 */
[----:B------:R1:W-:Y:S04]  /*03e0*/  STG.E.64 desc[UR6][R20.64], R22 ;  /* 0x0000001614007986 */ /* 0x0003e8000c101b06 */
[----:B------:R-:W2:Y:S01]  /*03f0*/  LDG.E.64 R24, desc[UR6][R18.64] ;  /* 0x0000000612187981 */ /* 0x000ea2000c1e1b00 */
[----:B------:R-:W-:Y:S01]  /*0400*/  IMAD.MOV.U32 R28, RZ, RZ, 0x1 ;  /* 0x00000001ff1c7424 */ /* 0x000fe200078e00ff */
[----:B------:R-:W-:Y:S01]  /*0410*/  FSETP.GEU.AND P1, PT, |R5|, 6.5827683646048100446e-37, PT ;  /* 0x036000000500780b */ /* 0x000fe20003f2e200 */
[----:B------:R-:W-:Y:S01]  /*0420*/  BSSY.RECONVERGENT B0, `(.L_x_54) ;  /* 0x0000010000007945 */ /* 0x000fe20003800200 */
[----:B--2---:R-:W2:Y:S03]  /*0430*/  MUFU.RCP64H R29, R25 ;  /* 0x00000019001d7308 */ /* 0x004ea60000001800 */
[----:B--2---:R-:W-:-:S08]  /*0440*/  DFMA R32, -R24, R28, 1 ;  /* 0x3ff000001820742b */ /* 0x004fd0000000011c */
[----:B------:R-:W-:-:S08]  /*0450*/  DFMA R32, R32, R32, R32 ;  /* 0x000000202020722b */ /* 0x000fd00000000020 */
[----:B------:R-:W-:-:S08]  /*0460*/  DFMA R32, R28, R32, R28 ;  /* 0x000000201c20722b */ /* 0x000fd0000000001c */
[----:B0-----:R-:W-:-:S08]  /*0470*/  DFMA R16, -R24, R32, 1 ;  /* 0x3ff000001810742b */ /* 0x001fd00000000120 */
[----:B------:R-:W-:-:S08]  /*0480*/  DFMA R16, R32, R16, R32 ;  /* 0x000000102010722b */ /* 0x000fd00000000020 */
[----:B------:R-:W-:-:S08]  /*0490*/  DMUL R26, R16, UR10 ;  /* 0x0000000a101a7c28 */ /* 0x000fd00008000000 */
[----:B------:R-:W-:-:S08]  /*04a0*/  DFMA R28, -R24, R26, UR10 ;  /* 0x0000000a181c7e2b */ /* 0x000fd0000800011a */
[----:B-1----:R-:W-:-:S10]  /*04b0*/  DFMA R22, R16, R28, R26 ;  /* 0x0000001c1016722b */ /* 0x002fd4000000001a */
[----:B------:R-:W-:-:S05]  /*04c0*/  FFMA R0, RZ, R25, R23 ;  /* 0x00000019ff007223 */ /* 0x000fca0000000017 */
[----:B------:R-:W-:-:S13]  /*04d0*/  FSETP.GT.AND P0, PT, |R0|, 1.469367938527859385e-39, PT ;  /* 0x001000000000780b */ /* 0x000fda0003f04200 */
[----:B------:R-:W-:Y:S05]  /*04e0*/  @P0 BRA P1, `(.L_x_55) ;  /* 0x00000000000c0947 */ /* 0x000fea0000800000 */
[----:B------:R-:W-:Y:S02]  /*04f0*/  MOV R22, R24 ;  /* 0x0000001800167202 */ /* 0x000fe40000000f00 */
[----:B------:R-:W-:-:S07]  /*0500*/  MOV R0, 0x520 ;  /* 0x0000052000007802 */ /* 0x000fce0000000f00 */
[----:B------:R-:W-:Y:S05]  /*0510*/  CALL.REL.NOINC `($__internal_2_$__cuda_sm20_div_rn_f64_full) ;  /* 0x0000000c00147944 */ /* 0x000fea0003c00000 */
.L_x_55:
[----:B------:R-:W-:Y:S05]  /*0520*/  BSYNC.RECONVERGENT B0 ;  /* 0x0000000000007941 */ /* 0x000fea0003800200 */
.L_x_54:
[----:B------:R-:W-:-:S05]  /*0530*/  IMAD.WIDE R18, R6, 0x8, R18 ;  /* 0x0000000806127825 */ /* 0x000fca00078e0212 */
[----:B------:R-:W2:Y:S02]  /*0540*/  LDG.E.64 R16, desc[UR6][R18.64] ;  /* 0x0000000612107981 */ /* 0x000ea4000c1e1b00 */
[----:B--2---:R-:W-:Y:S01]  /*0550*/  DFMA R26, -R22, UR10, R16 ;  /* 0x0000000a161a7c2b */ /* 0x004fe20008000110 */
[----:B------:R-:W-:-:S06]  /*0560*/  IMAD.WIDE R16, R6, 0x8, R20 ;  /* 0x0000000806107825 */ /* 0x000fcc00078e0214 */
        /* <DEDUP_REMOVED lines=21> */
[----:B------:R-:W-:Y:S01]  /*06c0*/  IMAD.MOV.U32 R22, RZ, RZ, R24 ;  /* 0x000000ffff167224 */ /* 0x000fe200078e0018 */
[----:B------:R-:W-:-:S07]  /*06d0*/  MOV R0, 0x6f0 ;  /* 0x000006f000007802 */ /* 0x000fce0000000f00 */
[----:B------:R-:W-:Y:S05]  /*06e0*/  CALL.REL.NOINC `($__internal_2_$__cuda_sm20_div_rn_f64_full) ;  /* 0x0000000800a07944 */ /* 0x000fea0003c00000 */
.L_x_57:
[----:B------:R-:W-:Y:S05]  /*06f0*/  BSYNC.RECONVERGENT B0 ;  /* 0x0000000000007941 */ /* 0x000fea0003800200 */
.L_x_56:
        /* <DEDUP_REMOVED lines=28> */
.L_x_59:
[----:B------:R-:W-:Y:S05]  /*08c0*/  BSYNC.RECONVERGENT B0 ;  /* 0x0000000000007941 */ /* 0x000fea0003800200 */
.L_x_58:
[----:B------:R-:W-:-:S05]  /*08d0*/  MOV R16, R6 ;  /* 0x0000000600107202 */ /* 0x000fca0000000f00 */
[----:B------:R-:W-:-:S05]  /*08e0*/  IMAD.WIDE R18, R16, 0x8, R18 ;  /* 0x0000000810127825 */ /* 0x000fca00078e0212 */
[----:B------:R-:W2:Y:S02]  /*08f0*/  LDG.E.64 R24, desc[UR6][R18.64] ;  /* 0x0000000612187981 */ /* 0x000ea4000c1e1b00 */
[----:B--2---:R-:W-:Y:S01]  /*0900*/  DFMA R26, -R22, UR10, R24 ;  /* 0x0000000a161a7c2b */ /* 0x004fe20008000118 */
[----:B------:R-:W-:-:S06]  /*0910*/  IMAD.WIDE R24, R16, 0x8, R20 ;  /* 0x0000000810187825 */ /* 0x000fcc00078e0214 */
[----:B------:R3:W-:Y:S04]  /*0920*/  STG.E.64 desc[UR6][R18.64], R26 ;  /* 0x0000001a12007986 */ /* 0x0007e8000c101b06 */
[----:B------:R-:W2:Y:S04]  /*0930*/  LDG.E.64 R20, desc[UR6][R20.64] ;  /* 0x0000000614147981 */ /* 0x000ea8000c1e1b00 */
[----:B------:R-:W2:Y:S01]  /*0940*/  LDG.E.64 R28, desc[UR6][R24.64] ;  /* 0x00000006181c7981 */ /* 0x000ea2000c1e1b00 */
[----:B------:R-:W-:Y:S02]  /*0950*/  VIADD R30, R30, 0x4 ;  /* 0x000000041e1e7836 */ /* 0x000fe40000000000 */
[----:B------:R-:W-:-:S02]  /*0960*/  VIADD R8, R8, 0x4 ;  /* 0x0000000408087836 */ /* 0x000fc40000000000 */
[----:B------:R-:W-:Y:S01]  /*0970*/  IMAD R9, R16, 0x4, R9 ;  /* 0x0000000410097824 */ /* 0x000fe200078e0209 */
[----:B------:R-:W-:Y:S01]  /*0980*/  ISETP.NE.AND P0, PT, R30, RZ, PT ;  /* 0x000000ff1e00720c */ /* 0x000fe20003f05270 */
[----:B------:R-:W-:Y:S01]  /*0990*/  IMAD R7, R16, 0x4, R7 ;  /* 0x0000000410077824 */ /* 0x000fe200078e0207 */
[----:B--2---:R-:W-:-:S07]  /*09a0*/  DFMA R28, R20, -R22, R28 ;  /* 0x80000016141c722b */ /* 0x004fce000000001c */
[----:B------:R3:W-:Y:S04]  /*09b0*/  STG.E.64 desc[UR6][R24.64], R28 ;  /* 0x0000001c18007986 */ /* 0x0007e8000c101b06 */
[----:B------:R-:W-:Y:S05]  /*09c0*/  @P0 BRA `(.L_x_60) ;  /* 0xfffffff8000c0947 */ /* 0x000fea000383ffff */
[----:B------:R-:W-:-:S07]  /*09d0*/  IADD3 R5, PT, PT, R8, 0x1, RZ ;  /* 0x0000000108057810 */ /* 0x000fce0007ffe0ff */
.L_x_51:
[----:B------:R-:W-:-:S13]  /*09e0*/  ISETP.NE.AND P0, PT, R4, RZ, PT ;  /* 0x000000ff0400720c */ /* 0x000fda0003f05270 */
[----:B01----:R-:W-:Y:S05]  /*09f0*/  @!P0 EXIT ;  /* 0x000000000000894d */ /* 0x003fea0003800000 */
[----:B------:R-:W-:-:S13]  /*0a00*/  ISETP.NE.AND P0, PT, R4, 0x1, PT ;  /* 0x000000010400780c */ /* 0x000fda0003f05270 */
[----:B------:R-:W-:Y:S05]  /*0a10*/  @!P0 BRA `(.L_x_61) ;  /* 0x0000000400248947 */ /* 0x000fea0003800000 */
[----:B------:R-:W0:Y:S01]  /*0a20*/  LDC.64 R8, c[0x0][0x390] ;  /* 0x0000e400ff087b82 */ /* 0x000e220000000a00 */
[----:B------:R-:W-:-:S04]  /*0a30*/  IMAD R4, R5, R16, -R16 ;  /* 0x0000001005047224 */ /* 0x000fc800078e0a10 */
[----:B------:R-:W-:Y:S02]  /*0a40*/  IMAD.IADD R4, R3, 0x1, R4 ;  /* 0x0000000103047824 */ /* 0x000fe400078e0204 */
[----:B------:R-:W-:Y:S01]  /*0a50*/  IMAD.MOV.U32 R6, RZ, RZ, 0x1 ;  /* 0x00000001ff067424 */ /* 0x000fe200078e00ff */
[----:B------:R-:W1:Y:S08]  /*0a60*/  LDC.64 R12, c[0x0][0x398] ;  /* 0x0000e600ff0c7b82 */ /* 0x000e700000000a00 */
[----:B------:R-:W2:Y:S01]  /*0a70*/  LDC R0, c[0x0][0x39c] ;  /* 0x0000e700ff007b82 */ /* 0x000ea20000000800 */
[----:B0-----:R-:W-:-:S05]  /*0a80*/  IMAD.WIDE R8, R4, 0x8, R8 ;  /* 0x0000000804087825 */ /* 0x001fca00078e0208 */
[----:B---3--:R-:W3:Y:S01]  /*0a90*/  LDG.E.64 R24, desc[UR6][R8.64] ;  /* 0x0000000608187981 */ /* 0x008ee2000c1e1b00 */
[----:B------:R-:W-:Y:S01]  /*0aa0*/  BSSY.RECONVERGENT B0, `(.L_x_62) ;  /* 0x0000012000007945 */ /* 0x000fe20003800200 */
[----:B--2---:R-:W-:Y:S01]  /*0ab0*/  FSETP.GEU.AND P1, PT, |R0|, 6.5827683646048100446e-37, PT ;  /* 0x036000000000780b */ /* 0x004fe20003f2e200 */
[----:B---3--:R-:W0:Y:S02]  /*0ac0*/  MUFU.RCP64H R7, R25 ;  /* 0x0000001900077308 */ /* 0x008e240000001800 */
[----:B0-----:R-:W-:-:S08]  /*0ad0*/  DFMA R10, -R24, R6, 1 ;  /* 0x3ff00000180a742b */ /* 0x001fd00000000106 */
[----:B------:R-:W-:-:S08]  /*0ae0*/  DFMA R10, R10, R10, R10 ;  /* 0x0000000a0a0a722b */ /* 0x000fd0000000000a */
[----:B------:R-:W-:-:S08]  /*0af0*/  DFMA R10, R6, R10, R6 ;  /* 0x0000000a060a722b */ /* 0x000fd00000000006 */
[----:B------:R-:W-:-:S08]  /*0b00*/  DFMA R6, -R24, R10, 1 ;  /* 0x3ff000001806742b */ /* 0x000fd0000000010a */
[----:B------:R-:W-:-:S08]  /*0b10*/  DFMA R6, R10, R6, R10 ;  /* 0x000000060a06722b */ /* 0x000fd0000000000a */
[----:B-1----:R-:W-:-:S08]  /*0b20*/  DMUL R22, R6, R12 ;  /* 0x0000000c06167228 */ /* 0x002fd00000000000 */
[----:B------:R-:W-:-:S08]  /*0b30*/  DFMA R10, -R24, R22, R12 ;  /* 0x00000016180a722b */ /* 0x000fd0000000010c */
[----:B------:R-:W-:-:S10]  /*0b40*/  DFMA R22, R6, R10, R22 ;  /* 0x0000000a0616722b */ /* 0x000fd40000000016 */
[----:B------:R-:W-:-:S05]  /*0b50*/  FFMA R6, RZ, R25, R23 ;  /* 0x00000019ff067223 */ /* 0x000fca0000000017 */
[----:B------:R-:W-:Y:S01]  /*0b60*/  FSETP.GT.AND P0, PT, |R6|, 1.469367938527859385e-39, PT ;  /* 0x001000000600780b */ /* 0x000fe20003f04200 */
[----:B------:R-:W-:-:S12]  /*0b70*/  IMAD R6, R5, R16, R3 ;  /* 0x0000001005067224 */ /* 0x000fd800078e0203 */
[----:B------:R-:W-:Y:S05]  /*0b80*/  @P0 BRA P1, `(.L_x_63) ;  /* 0x00000000000c0947 */ /* 0x000fea0000800000 */
[----:B------:R-:W-:Y:S01]  /*0b90*/  IMAD.MOV.U32 R22, RZ, RZ, R24 ;  /* 0x000000ffff167224 */ /* 0x000fe200078e0018 */
[----:B------:R-:W-:-:S07]  /*0ba0*/  MOV R0, 0xbc0 ;  /* 0x00000bc000007802 */ /* 0x000fce0000000f00 */
[----:B------:R-:W-:Y:S05]  /*0bb0*/  CALL.REL.NOINC `($__internal_2_$__cuda_sm20_div_rn_f64_full) ;  /* 0x00000004006c7944 */ /* 0x000fea0003c00000 */
.L_x_63:
[----:B------:R-:W-:Y:S05]  /*0bc0*/  BSYNC.RECONVERGENT B0 ;  /* 0x0000000000007941 */ /* 0x000fea0003800200 */
.L_x_62:
[----:B------:R-:W0:Y:S01]  /*0bd0*/  LDC R7, c[0x0][0x380] ;  /* 0x0000e000ff077b82 */ /* 0x000e220000000800 */
[----:B------:R-:W1:Y:S07]  /*0be0*/  LDCU.64 UR4, c[0x0][0x398] ;  /* 0x00007300ff0477ac */ /* 0x000e6e0008000a00 */
[----:B------:R-:W2:Y:S01]  /*0bf0*/  LDC.64 R12, c[0x0][0x388] ;  /* 0x0000e200ff0c7b82 */ /* 0x000ea20000000a00 */
[----:B------:R-:W-:-:S07]  /*0c00*/  IMAD.MOV.U32 R16, RZ, RZ, 0x1 ;  /* 0x00000001ff107424 */ /* 0x000fce00078e00ff */
[----:B------:R-:W3:Y:S01]  /*0c10*/  LDC R0, c[0x0][0x39c] ;  /* 0x0000e700ff007b82 */ /* 0x000ee20000000800 */
[----:B0-----:R-:W-:-:S05]  /*0c20*/  IMAD.WIDE R8, R7, 0x8, R8 ;  /* 0x0000000807087825 */ /* 0x001fca00078e0208 */
[----:B------:R-:W1:Y:S01]  /*0c30*/  LDG.E.64 R10, desc[UR6][R8.64] ;  /* 0x00000006080a7981 */ /* 0x000e62000c1e1b00 */
[----:B--2---:R-:W-:-:S04]  /*0c40*/  IMAD.WIDE R14, R4, 0x8, R12 ;  /* 0x00000008040e7825 */ /* 0x004fc800078e020c */
[----:B------:R-:W-:Y:S01]  /*0c50*/  IMAD.WIDE R6, R6, 0x8, R12 ;  /* 0x0000000806067825 */ /* 0x000fe200078e020c */
[----:B-1----:R-:W-:-:S07]  /*0c60*/  DFMA R10, -R22, UR4, R10 ;  /* 0x00000004160a7c2b */ /* 0x002fce000800010a */
[----:B------:R0:W-:Y:S04]  /*0c70*/  STG.E.64 desc[UR6][R8.64], R10 ;  /* 0x0000000a08007986 */ /* 0x0001e8000c101b06 */
[----:B------:R-:W2:Y:S04]  /*0c80*/  LDG.E.64 R14, desc[UR6][R14.64] ;  /* 0x000000060e0e7981 */ /* 0x000ea8000c1e1b00 */
[----:B------:R-:W2:Y:S02]  /*0c90*/  LDG.E.64 R12, desc[UR6][R6.64] ;  /* 0x00000006060c7981 */ /* 0x000ea4000c1e1b00 */
[----:B--2---:R-:W-:-:S07]  /*0ca0*/  DFMA R12, R14, -R22, R12 ;  /* 0x800000160e0c722b */ /* 0x004fce000000000c */
[----:B------:R1:W-:Y:S04]  /*0cb0*/  STG.E.64 desc[UR6][R6.64], R12 ;  /* 0x0000000c06007986 */ /* 0x0003e8000c101b06 */
[----:B------:R-:W2:Y:S01]  /*0cc0*/  LDG.E.64 R24, desc[UR6][R8.64] ;  /* 0x0000000608187981 */ /* 0x000ea2000c1e1b00 */
[----:B---3--:R-:W-:Y:S01]  /*0cd0*/  FSETP.GEU.AND P1, PT, |R0|, 6.5827683646048100446e-37, PT ;  /* 0x036000000000780b */ /* 0x008fe20003f2e200 */
[----:B------:R-:W-:Y:S01]  /*0ce0*/  BSSY.RECONVERGENT B0, `(.L_x_64) ;  /* 0x0000010000007945 */ /* 0x000fe20003800200 */
[----:B--2---:R-:W2:Y:S02]  /*0cf0*/  MUFU.RCP64H R17, R25 ;  /* 0x0000001900117308 */ /* 0x004ea40000001800 */
[----:B--2---:R-:W-:-:S08]  /*0d00*/  DFMA R18, -R24, R16, 1 ;  /* 0x3ff000001812742b */ /* 0x004fd00000000110 */
[----:B------:R-:W-:-:S08]  /*0d10*/  DFMA R18, R18, R18, R18 ;  /* 0x000000121212722b */ /* 0x000fd00000000012 */
[----:B------:R-:W-:-:S08]  /*0d20*/  DFMA R18, R16, R18, R16 ;  /* 0x000000121012722b */ /* 0x000fd00000000010 */
[----:B0-----:R-:W-:-:S08]  /*0d30*/  DFMA R10, -R24, R18, 1 ;  /* 0x3ff00000180a742b */ /* 0x001fd00000000112 */
[----:B------:R-:W-:-:S08]  /*0d40*/  DFMA R10, R18, R10, R18 ;  /* 0x0000000a120a722b */ /* 0x000fd00000000012 */
[----:B------:R-:W-:-:S08]  /*0d50*/  DMUL R22, R10, UR4 ;  /* 0x000000040a167c28 */ /* 0x000fd00008000000 */
[----:B-1----:R-:W-:-:S08]  /*0d60*/  DFMA R12, -R24, R22, UR4 ;  /* 0x00000004180c7e2b */ /* 0x002fd00008000116 */
[----:B------:R-:W-:-:S10]  /*0d70*/  DFMA R22, R10, R12, R22 ;  /* 0x0000000c0a16722b */ /* 0x000fd40000000016 */
[----:B------:R-:W-:-:S05]  /*0d80*/  FFMA R4, RZ, R25, R23 ;  /* 0x00000019ff047223 */ /* 0x000fca0000000017 */
[----:B------:R-:W-:-:S13]  /*0d90*/  FSETP.GT.AND P0, PT, |R4|, 1.469367938527859385e-39, PT ;  /* 0x001000000400780b */ /* 0x000fda0003f04200 */
[----:B------:R-:W-:Y:S05]  /*0da0*/  @P0 BRA P1, `(.L_x_65) ;  /* 0x00000000000c0947 */ /* 0x000fea0000800000 */
[----:B------:R-:W-:Y:S02]  /*0db0*/  MOV R22, R24 ;  /* 0x0000001800167202 */ /* 0x000fe40000000f00 */
[----:B------:R-:W-:-:S07]  /*0dc0*/  MOV R0, 0xde0 ;  /* 0x00000de000007802 */ /* 0x000fce0000000f00 */
[----:B------:R-:W-:Y:S05]  /*0dd0*/  CALL.REL.NOINC `($__internal_2_$__cuda_sm20_div_rn_f64_full) ;  /* 0x0000000000e47944 */ /* 0x000fea0003c00000 */
.L_x_65:
[----:B------:R-:W-:Y:S05]  /*0de0*/  BSYNC.RECONVERGENT B0 ;  /* 0x0000000000007941 */ /* 0x000fea0003800200 */
.L_x_64:
[----:B------:R-:W0:Y:S01]  /*0df0*/  LDC R16, c[0x0][0x380] ;  /* 0x0000e000ff107b82 */ /* 0x000e220000000800 */
[----:B------:R-:W1:Y:S01]  /*0e00*/  LDCU.64 UR4, c[0x0][0x398] ;  /* 0x00007300ff0477ac */ /* 0x000e620008000a00 */
[----:B0-----:R-:W-:-:S05]  /*0e10*/  IMAD.WIDE R8, R16, 0x8, R8 ;  /* 0x0000000810087825 */ /* 0x001fca00078e0208 */
[----:B------:R-:W1:Y:S01]  /*0e20*/  LDG.E.64 R10, desc[UR6][R8.64] ;  /* 0x00000006080a7981 */ /* 0x000e62000c1e1b00 */
[----:B------:R-:W-:Y:S01]  /*0e30*/  IMAD.WIDE R12, R16, 0x8, R6 ;  /* 0x00000008100c7825 */ /* 0x000fe200078e0206 */
[----:B-1----:R-:W-:-:S07]  /*0e40*/  DFMA R10, -R22, UR4, R10 ;  /* 0x00000004160a7c2b */ /* 0x002fce000800010a */
[----:B------:R0:W-:Y:S04]  /*0e50*/  STG.E.64 desc[UR6][R8.64], R10 ;  /* 0x0000000a08007986 */ /* 0x0001e8000c101b06 */
[----:B------:R-:W2:Y:S04]  /*0e60*/  LDG.E.64 R6, desc[UR6][R6.64] ;  /* 0x0000000606067981 */ /* 0x000ea8000c1e1b00 */
[----:B------:R-:W2:Y:S01]  /*0e70*/  LDG.E.64 R14, desc[UR6][R12.64] ;  /* 0x000000060c0e7981 */ /* 0x000ea2000c1e1b00 */
[----:B------:R-:W-:Y:S01]  /*0e80*/  VIADD R5, R5, 0x2 ;  /* 0x0000000205057836 */ /* 0x000fe20000000000 */
[----:B--2---:R-:W-:-:S07]  /*0e90*/  DFMA R14, R6, -R22, R14 ;  /* 0x80000016060e722b */ /* 0x004fce000000000e */
[----:B------:R0:W-:Y:S04]  /*0ea0*/  STG.E.64 desc[UR6][R12.64], R14 ;  /* 0x0000000e0c007986 */ /* 0x0001e8000c101b06 */
.L_x_61:
[----:B------:R-:W-:-:S04]  /*0eb0*/  LOP3.LUT R2, R2, 0x1, RZ, 0xc0, !PT ;  /* 0x0000000102027812 */ /* 0x000fc800078ec0ff */
[----:B------:R-:W-:-:S13]  /*0ec0*/  ISETP.NE.U32.AND P0, PT, R2, 0x1, PT ;  /* 0x000000010200780c */ /* 0x000fda0003f05070 */
[----:B------:R-:W-:Y:S05]  /*0ed0*/  @P0 EXIT ;  /* 0x000000000000094d */ /* 0x000fea0003800000 */
[----:B------:R-:W1:Y:S01]  /*0ee0*/  LDC.64 R6, c[0x0][0x390] ;  /* 0x0000e400ff067b82 */ /* 0x000e620000000a00 */
[----:B------:R-:W-:-:S04]  /*0ef0*/  IMAD R2, R5, R16, -R16 ;  /* 0x0000001005027224 */ /* 0x000fc800078e0a10 */
[----:B------:R-:W-:Y:S02]  /*0f00*/  IMAD.IADD R2, R3, 0x1, R2 ;  /* 0x0000000103027824 */ /* 0x000fe400078e0202 */
[----:B0-----:R-:W-:Y:S01]  /*0f10*/  IMAD.MOV.U32 R8, RZ, RZ, 0x1 ;  /* 0x00000001ff087424 */ /* 0x001fe200078e00ff */
[----:B------:R-:W0:Y:S08]  /*0f20*/  LDC.64 R12, c[0x0][0x398] ;  /* 0x0000e600ff0c7b82 */ /* 0x000e300000000a00 */
[----:B------:R-:W2:Y:S01]  /*0f30*/  LDC R0, c[0x0][0x39c] ;  /* 0x0000e700ff007b82 */ /* 0x000ea20000000800 */
[----:B-1----:R-:W-:-:S05]  /*0f40*/  IMAD.WIDE R6, R2, 0x8, R6 ;  /* 0x0000000802067825 */ /* 0x002fca00078e0206 */
[----:B---3--:R-:W3:Y:S01]  /*0f50*/  LDG.E.64 R24, desc[UR6][R6.64] ;  /* 0x0000000606187981 */ /* 0x008ee2000c1e1b00 */
[----:B------:R-:W-:Y:S01]  /*0f60*/  BSSY.RECONVERGENT B0, `(.L_x_66) ;  /* 0x0000012000007945 */ /* 0x000fe20003800200 */
[----:B------:R-:W-:Y:S01]  /*0f70*/  IMAD R3, R5, R16, R3 ;  /* 0x0000001005037224 */ /* 0x000fe200078e0203 */
[----:B--2---:R-:W-:Y:S01]  /*0f80*/  FSETP.GEU.AND P1, PT, |R0|, 6.5827683646048100446e-37, PT ;  /* 0x036000000000780b */ /* 0x004fe20003f2e200 */
[----:B---3--:R-:W1:Y:S02]  /*0f90*/  MUFU.RCP64H R9, R25 ;  /* 0x0000001900097308 */ /* 0x008e640000001800 */
[----:B-1----:R-:W-:-:S08]  /*0fa0*/  DFMA R10, -R24, R8, 1 ;  /* 0x3ff00000180a742b */ /* 0x002fd00000000108 */
[----:B------:R-:W-:-:S08]  /*0fb0*/  DFMA R10, R10, R10, R10 ;  /* 0x0000000a0a0a722b */ /* 0x000fd0000000000a */
[----:B------:R-:W-:-:S08]  /*0fc0*/  DFMA R10, R8, R10, R8 ;  /* 0x0000000a080a722b */ /* 0x000fd00000000008 */
[----:B------:R-:W-:-:S08]  /*0fd0*/  DFMA R8, -R24, R10, 1 ;  /* 0x3ff000001808742b */ /* 0x000fd0000000010a */
[----:B------:R-:W-:-:S08]  /*0fe0*/  DFMA R8, R10, R8, R10 ;  /* 0x000000080a08722b */ /* 0x000fd0000000000a */
[----:B0-----:R-:W-:-:S08]  /*0ff0*/  DMUL R22, R8, R12 ;  /* 0x0000000c08167228 */ /* 0x001fd00000000000 */
[----:B------:R-:W-:-:S08]  /*1000*/  DFMA R10, -R24, R22, R12 ;  /* 0x00000016180a722b */ /* 0x000fd0000000010c */
[----:B------:R-:W-:-:S10]  /*1010*/  DFMA R22, R8, R10, R22 ;  /* 0x0000000a0816722b */ /* 0x000fd40000000016 */
[----:B------:R-:W-:-:S05]  /*1020*/  FFMA R4, RZ, R25, R23 ;  /* 0x00000019ff047223 */ /* 0x000fca0000000017 */
[----:B------:R-:W-:-:S13]  /*1030*/  FSETP.GT.AND P0, PT, |R4|, 1.469367938527859385e-39, PT ;  /* 0x001000000400780b */ /* 0x000fda0003f04200 */
[----:B------:R-:W-:Y:S05]  /*1040*/  @P0 BRA P1, `(.L_x_67) ;  /* 0x00000000000c0947 */ /* 0x000fea0000800000 */
[----:B------:R-:W-:Y:S01]  /*1050*/  IMAD.MOV.U32 R22, RZ, RZ, R24 ;  /* 0x000000ffff167224 */ /* 0x000fe200078e0018 */
[----:B------:R-:W-:-:S07]  /*1060*/  MOV R0, 0x1080 ;  /* 0x0000108000007802 */ /* 0x000fce0000000f00 */
[----:B------:R-:W-:Y:S05]  /*1070*/  CALL.REL.NOINC `($__internal_2_$__cuda_sm20_div_rn_f64_full) ;  /* 0x00000000003c7944 */ /* 0x000fea0003c00000 */
.L_x_67:
[----:B------:R-:W-:Y:S05]  /*1080*/  BSYNC.RECONVERGENT B0 ;  /* 0x0000000000007941 */ /* 0x000fea0003800200 */
.L_x_66:
[----:B------:R-:W0:Y:S01]  /*1090*/  LDC R5, c[0x0][0x380] ;  /* 0x0000e000ff057b82 */ /* 0x000e220000000800 */
[----:B------:R-:W1:Y:S07]  /*10a0*/  LDCU.64 UR4, c[0x0][0x398] ;  /* 0x00007300ff0477ac */ /* 0x000e6e0008000a00 */
[----:B------:R-:W2:Y:S01]  /*10b0*/  LDC.64 R8, c[0x0][0x388] ;  /* 0x0000e200ff087b82 */ /* 0x000ea20000000a00 */
[----:B0-----:R-:W-:-:S05]  /*10c0*/  IMAD.WIDE R6, R5, 0x8, R6 ;  /* 0x0000000805067825 */ /* 0x001fca00078e0206 */
[----:B------:R-:W1:Y:S01]  /*10d0*/  LDG.E.64 R4, desc[UR6][R6.64] ;  /* 0x0000000606047981 */ /* 0x000e62000c1e1b00 */
[----:B--2---:R-:W-:-:S04]  /*10e0*/  IMAD.WIDE R10, R2, 0x8, R8 ;  /* 0x00000008020a7825 */ /* 0x004fc800078e0208 */
[----:B------:R-:W-:Y:S01]  /*10f0*/  IMAD.WIDE R2, R3, 0x8, R8 ;  /* 0x0000000803027825 */ /* 0x000fe200078e0208 */
[----:B-1----:R-:W-:-:S07]  /*1100*/  DFMA R4, -R22, UR4, R4 ;  /* 0x0000000416047c2b */ /* 0x002fce0008000104 */
[----:B------:R-:W-:Y:S04]  /*1110*/  STG.E.64 desc[UR6][R6.64], R4 ;  /* 0x0000000406007986 */ /* 0x000fe8000c101b06 */
[----:B------:R-:W2:Y:S04]  /*1120*/  LDG.E.64 R10, desc[UR6][R10.64] ;  /* 0x000000060a0a7981 */ /* 0x000ea8000c1e1b00 */
[----:B------:R-:W2:Y:S02]  /*1130*/  LDG.E.64 R8, desc[UR6][R2.64] ;  /* 0x0000000602087981 */ /* 0x000ea4000c1e1b00 */
[----:B--2---:R-:W-:-:S07]  /*1140*/  DFMA R8, R10, -R22, R8 ;  /* 0x800000160a08722b */ /* 0x004fce0000000008 */
[----:B------:R-:W-:Y:S01]  /*1150*/  STG.E.64 desc[UR6][R2.64], R8 ;  /* 0x0000000802007986 */ /* 0x000fe2000c101b06 */
[----:B------:R-:W-:Y:S05]  /*1160*/  EXIT ;  /* 0x000000000000794d */ /* 0x000fea0003800000 */
        .weak           $__internal_2_$__cuda_sm20_div_rn_f64_full
        .type           $__internal_2_$__cuda_sm20_div_rn_f64_full,@function
        .size           $__internal_2_$__cuda_sm20_div_rn_f64_full,(.L_x_95 - $__internal_2_$__cuda_sm20_div_rn_f64_full)
$__internal_2_$__cuda_sm20_div_rn_f64_full:
[C---:B------:R-:W-:Y:S01]  /*1170*/  FSETP.GEU.AND P0, PT, |R25|.reuse, 1.469367938527859385e-39, PT ;  /* 0x001000001900780b */ /* 0x040fe20003f0e200 */
[----:B------:R-:W-:Y:S01]  /*1180*/  IMAD.U32 R35, RZ, RZ, UR9 ;  /* 0x00000009ff237e24 */ /* 0x000fe2000f8e00ff */
[C---:B------:R-:W-:Y:S01]  /*1190*/  LOP3.LUT R33, R25.reuse, 0x7ff00000, RZ, 0xc0, !PT ;  /* 0x7ff0000019217812 */ /* 0x040fe200078ec0ff */
[----:B------:R-:W-:Y:S01]  /*11a0*/  IMAD.MOV.U32 R24, RZ, RZ, R22 ;  /* 0x000000ffff187224 */ /* 0x000fe200078e0016 */
[----:B------:R-:W-:Y:S01]  /*11b0*/  LOP3.LUT R23, R25, 0x800fffff, RZ, 0xc0, !PT ;  /* 0x800fffff19177812 */ /* 0x000fe200078ec0ff */
[----:B------:R-:W-:Y:S01]  /*11c0*/  IMAD.MOV.U32 R28, RZ, RZ, 0x1ca00000 ;  /* 0x1ca00000ff1c7424 */ /* 0x000fe200078e00ff */
[----:B------:R-:W-:Y:S02]  /*11d0*/  LOP3.LUT R31, R35, 0x7ff00000, RZ, 0xc0, !PT ;  /* 0x7ff00000231f7812 */ /* 0x000fe400078ec0ff */
[----:B------:R-:W-:Y:S02]  /*11e0*/  LOP3.LUT R23, R23, 0x3ff00000, RZ, 0xfc, !PT ;  /* 0x3ff0000017177812 */ /* 0x000fe400078efcff */
[----:B------:R-:W-:Y:S01]  /*11f0*/  ISETP.GE.U32.AND P1, PT, R31, R33, PT ;  /* 0x000000211f00720c */ /* 0x000fe20003f26070 */
[----:B------:R-:W-:Y:S01]  /*1200*/  IMAD.MOV.U32 R32, RZ, RZ, R31 ;  /* 0x000000ffff207224 */ /* 0x000fe200078e001f */
[----:B------:R-:W-:Y:S01]  /*1210*/  MOV R34, UR8 ;  /* 0x0000000800227c02 */ /* 0x000fe20008000f00 */
[----:B------:R-:W-:Y:S01]  /*1220*/  @!P0 DMUL R22, R24, 8.98846567431157953865e+307 ;  /* 0x7fe0000018168828 */ /* 0x000fe20000000000 */
[----:B------:R-:W-:-:S02]  /*1230*/  SEL R26, R28, 0x63400000, !P1 ;  /* 0x634000001c1a7807 */ /* 0x000fc40004800000 */
[----:B------:R-:W-:Y:S02]  /*1240*/  FSETP.GEU.AND P1, PT, |R35|, 1.469367938527859385e-39, PT ;  /* 0x001000002300780b */ /* 0x000fe40003f2e200 */
[----:B------:R-:W-:Y:S01]  /*1250*/  LOP3.LUT R27, R26, 0x800fffff, R35, 0xf8, !PT ;  /* 0x800fffff1a1b7812 */ /* 0x000fe200078ef823 */
[----:B------:R0:W1:Y:S01]  /*1260*/  MUFU.RCP64H R37, R23 ;  /* 0x0000001700257308 */ /* 0x0000620000001800 */
[----:B------:R-:W-:-:S09]  /*1270*/  MOV R26, R34 ;  /* 0x00000022001a7202 */ /* 0x000fd20000000f00 */
[----:B0-----:R-:W-:Y:S05]  /*1280*/  @P1 BRA `(.L_x_68) ;  /* 0x0000000000201947 */ /* 0x001fea0003800000 */
[----:B------:R-:W-:-:S04]  /*1290*/  LOP3.LUT R32, R25, 0x7ff00000, RZ, 0xc0, !PT ;  /* 0x7ff0000019207812 */ /* 0x000fc800078ec0ff */
[----:B------:R-:W-:-:S04]  /*12a0*/  ISETP.GE.U32.AND P1, PT, R31, R32, PT ;  /* 0x000000201f00720c */ /* 0x000fc80003f26070 */
[----:B------:R-:W-:-:S04]  /*12b0*/  SEL R28, R28, 0x63400000, !P1 ;  /* 0x634000001c1c7807 */ /* 0x000fc80004800000 */
[----:B------:R-:W-:-:S04]  /*12c0*/  LOP3.LUT R28, R28, 0x80000000, R35, 0xf8, !PT ;  /* 0x800000001c1c7812 */ /* 0x000fc800078ef823 */
[----:B------:R-:W-:Y:S01]  /*12d0*/  LOP3.LUT R29, R28, 0x100000, RZ, 0xfc, !PT ;  /* 0x001000001c1d7812 */ /* 0x000fe200078efcff */
[----:B------:R-:W-:-:S06]  /*12e0*/  IMAD.MOV.U32 R28, RZ, RZ, RZ ;  /* 0x000000ffff1c7224 */ /* 0x000fcc00078e00ff */
[----:B------:R-:W-:-:S10]  /*12f0*/  DFMA R26, R26, 2, -R28 ;  /* 0x400000001a1a782b */ /* 0x000fd4000000081c */
[----:B------:R-:W-:-:S07]  /*1300*/  LOP3.LUT R32, R27, 0x7ff00000, RZ, 0xc0, !PT ;  /* 0x7ff000001b207812 */ /* 0x000fce00078ec0ff */
.L_x_68:
[----:B------:R-:W-:Y:S01]  /*1310*/  IMAD.MOV.U32 R36, RZ, RZ, 0x1 ;  /* 0x00000001ff247424 */ /* 0x000fe200078e00ff */
[----:B------:R-:W-:Y:S01]  /*1320*/  @!P0 LOP3.LUT R33, R23, 0x7ff00000, RZ, 0xc0, !PT ;  /* 0x7ff0000017218812 */ /* 0x000fe200078ec0ff */
[----:B------:R-:W-:Y:S04]  /*1330*/  BSSY.RECONVERGENT B1, `(.L_x_69) ;  /* 0x0000046000017945 */ /* 0x000fe80003800200 */
[----:B-1----:R-:W-:-:S08]  /*1340*/  DFMA R28, R36, -R22, 1 ;  /* 0x3ff00000241c742b */ /* 0x002fd00000000816 */
[----:B------:R-:W-:-:S08]  /*1350*/  DFMA R28, R28, R28, R28 ;  /* 0x0000001c1c1c722b */ /* 0x000fd0000000001c */
[----:B------:R-:W-:-:S08]  /*1360*/  DFMA R28, R36, R28, R36 ;  /* 0x0000001c241c722b */ /* 0x000fd00000000024 */
[----:B------:R-:W-:-:S08]  /*1370*/  DFMA R36, R28, -R22, 1 ;  /* 0x3ff000001c24742b */ /* 0x000fd00000000816 */
[----:B------:R-:W-:-:S08]  /*1380*/  DFMA R36, R28, R36, R28 ;  /* 0x000000241c24722b */ /* 0x000fd0000000001c */
[----:B------:R-:W-:-:S08]  /*1390*/  DMUL R34, R36, R26 ;  /* 0x0000001a24227228 */ /* 0x000fd00000000000 */
[----:B------:R-:W-:-:S08]  /*13a0*/  DFMA R28, R34, -R22, R26 ;  /* 0x80000016221c722b */ /* 0x000fd0000000001a */
[----:B------:R-:W-:Y:S01]  /*13b0*/  DFMA R28, R36, R28, R34 ;  /* 0x0000001c241c722b */ /* 0x000fe20000000022 */
[----:B------:R-:W-:-:S05]  /*13c0*/  VIADD R34, R32, 0xffffffff ;  /* 0xffffffff20227836 */ /* 0x000fca0000000000 */
[----:B------:R-:W-:Y:S01]  /*13d0*/  ISETP.GT.U32.AND P0, PT, R34, 0x7feffffe, PT ;  /* 0x7feffffe2200780c */ /* 0x000fe20003f04070 */
[----:B------:R-:W-:-:S05]  /*13e0*/  VIADD R34, R33, 0xffffffff ;  /* 0xffffffff21227836 */ /* 0x000fca0000000000 */
[----:B------:R-:W-:-:S13]  /*13f0*/  ISETP.GT.U32.OR P0, PT, R34, 0x7feffffe, P0 ;  /* 0x7feffffe2200780c */ /* 0x000fda0000704470 */
[----:B------:R-:W-:Y:S05]  /*1400*/  @P0 BRA `(.L_x_70) ;  /* 0x0000000000780947 */ /* 0x000fea0003800000 */
[----:B------:R-:W-:Y:S01]  /*1410*/  LOP3.LUT R32, R25, 0x7ff00000, RZ, 0xc0, !PT ;  /* 0x7ff0000019207812 */ /* 0x000fe200078ec0ff */
[----:B------:R-:W-:Y:S01]  /*1420*/  IMAD.MOV.U32 R36, RZ, RZ, RZ ;  /* 0x000000ffff247224 */ /* 0x000fe200078e00ff */
[----:B------:R-:W-:Y:S02]  /*1430*/  MOV R33, 0x1ca00000 ;  /* 0x1ca0000000217802 */ /* 0x000fe40000000f00 */
[CC--:B------:R-:W-:Y:S02]  /*1440*/  VIADDMNMX R34, R31.reuse, -R32.reuse, 0xb9600000, !PT ;  /* 0xb96000001f227446 */ /* 0x0c0fe40007800920 */
[----:B------:R-:W-:Y:S02]  /*1450*/  ISETP.GE.U32.AND P0, PT, R31, R32, PT ;  /* 0x000000201f00720c */ /* 0x000fe40003f06070 */
[----:B------:R-:W-:Y:S02]  /*1460*/  VIMNMX R34, PT, PT, R34, 0x46a00000, PT ;  /* 0x46a0000022227848 */ /* 0x000fe40003fe0100 */
[----:B------:R-:W-:-:S05]  /*1470*/  SEL R33, R33, 0x63400000, !P0 ;  /* 0x6340000021217807 */ /* 0x000fca0004000000 */
[----:B------:R-:W-:-:S04]  /*1480*/  IMAD.IADD R33, R34, 0x1, -R33 ;  /* 0x0000000122217824 */ /* 0x000fc800078e0a21 */
[----:B------:R-:W-:-:S06]  /*1490*/  VIADD R37, R33, 0x7fe00000 ;  /* 0x7fe0000021257836 */ /* 0x000fcc0000000000 */
[----:B------:R-:W-:-:S10]  /*14a0*/  DMUL R34, R28, R36 ;  /* 0x000000241c227228 */ /* 0x000fd40000000000 */
[----:B------:R-:W-:-:S13]  /*14b0*/  FSETP.GTU.AND P0, PT, |R35|, 1.469367938527859385e-39, PT ;  /* 0x001000002300780b */ /* 0x000fda0003f0c200 */
[----:B------:R-:W-:Y:S05]  /*14c0*/  @P0 BRA `(.L_x_71) ;  /* 0x0000000000b00947 */ /* 0x000fea0003800000 */
[----:B------:R-:W-:-:S06]  /*14d0*/  DFMA R22, R28, -R22, R26 ;  /* 0x800000161c16722b */ /* 0x000fcc000000001a */
[----:B------:R-:W-:-:S04]  /*14e0*/  IMAD.MOV.U32 R22, RZ, RZ, RZ ;  /* 0x000000ffff167224 */ /* 0x000fc800078e00ff */
[C---:B------:R-:W-:Y:S02]  /*14f0*/  FSETP.NEU.AND P0, PT, R23.reuse, RZ, PT ;  /* 0x000000ff1700720b */ /* 0x040fe40003f0d000 */
[----:B------:R-:W-:-:S04]  /*1500*/  LOP3.LUT R24, R23, 0x80000000, R25, 0x48, !PT ;  /* 0x8000000017187812 */ /* 0x000fc800078e4819 */
[----:B------:R-:W-:-:S07]  /*1510*/  LOP3.LUT R23, R24, R37, RZ, 0xfc, !PT ;  /* 0x0000002518177212 */ /* 0x000fce00078efcff */
[----:B------:R-:W-:Y:S05]  /*1520*/  @!P0 BRA `(.L_x_71) ;  /* 0x0000000000988947 */ /* 0x000fea0003800000 */
[C---:B------:R-:W-:Y:S01]  /*1530*/  IADD3 R27, PT, PT, -R33.reuse, RZ, RZ ;  /* 0x000000ff211b7210 */ /* 0x040fe20007ffe1ff */
[----:B------:R-:W-:Y:S01]  /*1540*/  IMAD.MOV.U32 R26, RZ, RZ, RZ ;  /* 0x000000ffff1a7224 */ /* 0x000fe200078e00ff */
[----:B------:R-:W-:Y:S01]  /*1550*/  DMUL.RP R22, R28, R22 ;  /* 0x000000161c167228 */ /* 0x000fe20000008000 */
[----:B------:R-:W-:-:S04]  /*1560*/  IADD3 R33, PT, PT, -R33, -0x43300000, RZ ;  /* 0xbcd0000021217810 */ /* 0x000fc80007ffe1ff */
[----:B------:R-:W-:-:S05]  /*1570*/  DFMA R26, R34, -R26, R28 ;  /* 0x8000001a221a722b */ /* 0x000fca000000001c */
[----:B------:R-:W-:-:S05]  /*1580*/  LOP3.LUT R24, R23, R24, RZ, 0x3c, !PT ;  /* 0x0000001817187212 */ /* 0x000fca00078e3cff */
[----:B------:R-:W-:-:S04]  /*1590*/  FSETP.NEU.AND P0, PT, |R27|, R33, PT ;  /* 0x000000211b00720b */ /* 0x000fc80003f0d200 */
[----:B------:R-:W-:Y:S02]  /*15a0*/  FSEL R22, R22, R34, !P0 ;  /* 0x0000002216167208 */ /* 0x000fe40004000000 */
[----:B------:R-:W-:-:S03]  /*15b0*/  FSEL R23, R24, R35, !P0 ;  /* 0x0000002318177208 */ /* 0x000fc60004000000 */
[----:B------:R-:W-:Y:S02]  /*15c0*/  IMAD.MOV.U32 R34, RZ, RZ, R22 ;  /* 0x000000ffff227224 */ /* 0x000fe400078e0016 */
[----:B------:R-:W-:Y:S01]  /*15d0*/  IMAD.MOV.U32 R35, RZ, RZ, R23 ;  /* 0x000000ffff237224 */ /* 0x000fe200078e0017 */
[----:B------:R-:W-:Y:S06]  /*15e0*/  BRA `(.L_x_71) ;  /* 0x0000000000687947 */ /* 0x000fec0003800000 */
.L_x_70:
[----:B------:R-:W-:Y:S01]  /*15f0*/  IMAD.U32 R22, RZ, RZ, UR8 ;  /* 0x00000008ff167e24 */ /* 0x000fe2000f8e00ff */
[----:B------:R-:W-:-:S06]  /*1600*/  MOV R23, UR9 ;  /* 0x0000000900177c02 */ /* 0x000fcc0008000f00 */
[----:B------:R-:W-:-:S14]  /*1610*/  DSETP.NAN.AND P0, PT, R22, R22, PT ;  /* 0x000000161600722a */ /* 0x000fdc0003f08000 */
[----:B------:R-:W-:Y:S05]  /*1620*/  @P0 BRA `(.L_x_72) ;  /* 0x00000000004c0947 */ /* 0x000fea0003800000 */
[----:B------:R-:W-:-:S14]  /*1630*/  DSETP.NAN.AND P0, PT, R24, R24, PT ;  /* 0x000000181800722a */ /* 0x000fdc0003f08000 */
[----:B------:R-:W-:Y:S05]  /*1640*/  @P0 BRA `(.L_x_73) ;  /* 0x0000000000340947 */ /* 0x000fea0003800000 */
[----:B------:R-:W-:Y:S01]  /*1650*/  ISETP.NE.AND P0, PT, R32, R33, PT ;  /* 0x000000212000720c */ /* 0x000fe20003f05270 */
[----:B------:R-:W-:Y:S02]  /*1660*/  IMAD.MOV.U32 R34, RZ, RZ, 0x0 ;  /* 0x00000000ff227424 */ /* 0x000fe400078e00ff */
[----:B------:R-:W-:-:S10]  /*1670*/  IMAD.MOV.U32 R35, RZ, RZ, -0x80000 ;  /* 0xfff80000ff237424 */ /* 0x000fd400078e00ff */
[----:B------:R-:W-:Y:S05]  /*1680*/  @!P0 BRA `(.L_x_71) ;  /* 0x0000000000408947 */ /* 0x000fea0003800000 */
[----:B------:R-:W-:Y:S02]  /*1690*/  ISETP.NE.AND P0, PT, R32, 0x7ff00000, PT ;  /* 0x7ff000002000780c */ /* 0x000fe40003f05270 */
[----:B------:R-:W-:Y:S02]  /*16a0*/  LOP3.LUT R25, R23, 0x80000000, R25, 0x48, !PT ;  /* 0x8000000017197812 */ /* 0x000fe400078e4819 */
[----:B------:R-:W-:-:S13]  /*16b0*/  ISETP.EQ.OR P0, PT, R33, RZ, !P0 ;  /* 0x000000ff2100720c */ /* 0x000fda0004702670 */
[----:B------:R-:W-:Y:S01]  /*16c0*/  @P0 LOP3.LUT R22, R25, 0x7ff00000, RZ, 0xfc, !PT ;  /* 0x7ff0000019160812 */ /* 0x000fe200078efcff */
[----:B------:R-:W-:Y:S01]  /*16d0*/  @!P0 IMAD.MOV.U32 R34, RZ, RZ, RZ ;  /* 0x000000ffff228224 */ /* 0x000fe200078e00ff */
[----:B------:R-:W-:Y:S01]  /*16e0*/  @!P0 MOV R35, R25 ;  /* 0x0000001900238202 */ /* 0x000fe20000000f00 */
[----:B------:R-:W-:Y:S02]  /*16f0*/  @P0 IMAD.MOV.U32 R34, RZ, RZ, RZ ;  /* 0x000000ffff220224 */ /* 0x000fe400078e00ff */
[----:B------:R-:W-:Y:S01]  /*1700*/  @P0 IMAD.MOV.U32 R35, RZ, RZ, R22 ;  /* 0x000000ffff230224 */ /* 0x000fe200078e0016 */
[----:B------:R-:W-:Y:S06]  /*1710*/  BRA `(.L_x_71) ;  /* 0x00000000001c7947 */ /* 0x000fec0003800000 */
.L_x_73:
[----:B------:R-:W-:Y:S01]  /*1720*/  LOP3.LUT R23, R25, 0x80000, RZ, 0xfc, !PT ;  /* 0x0008000019177812 */ /* 0x000fe200078efcff */
[----:B------:R-:W-:-:S03]  /*1730*/  IMAD.MOV.U32 R34, RZ, RZ, R24 ;  /* 0x000000ffff227224 */ /* 0x000fc600078e0018 */
[----:B------:R-:W-:Y:S01]  /*1740*/  MOV R35, R23 ;  /* 0x0000001700237202 */ /* 0x000fe20000000f00 */
[----:B------:R-:W-:Y:S06]  /*1750*/  BRA `(.L_x_71) ;  /* 0x00000000000c7947 */ /* 0x000fec0003800000 */
.L_x_72:
[----:B------:R-:W-:Y:S01]  /*1760*/  LOP3.LUT R23, R23, 0x80000, RZ, 0xfc, !PT ;  /* 0x0008000017177812 */ /* 0x000fe200078efcff */
[----:B------:R-:W-:-:S04]  /*1770*/  IMAD.MOV.U32 R34, RZ, RZ, R22 ;  /* 0x000000ffff227224 */ /* 0x000fc800078e0016 */
[----:B------:R-:W-:-:S07]  /*1780*/  IMAD.MOV.U32 R35, RZ, RZ, R23 ;  /* 0x000000ffff237224 */ /* 0x000fce00078e0017 */
.L_x_71:
[----:B------:R-:W-:Y:S05]  /*1790*/  BSYNC.RECONVERGENT B1 ;  /* 0x0000000000017941 */ /* 0x000fea0003800200 */
.L_x_69:
[----:B------:R-:W-:Y:S01]  /*17a0*/  IMAD.MOV.U32 R24, RZ, RZ, R0 ;  /* 0x000000ffff187224 */ /* 0x000fe200078e0000 */
[----:B------:R-:W-:Y:S01]  /*17b0*/  MOV R23, R35 ;  /* 0x0000002300177202 */ /* 0x000fe20000000f00 */
[----:B------:R-:W-:Y:S02]  /*17c0*/  IMAD.MOV.U32 R25, RZ, RZ, 0x0 ;  /* 0x00000000ff197424 */ /* 0x000fe400078e00ff */
[----:B------:R-:W-:Y:S02]  /*17d0*/  IMAD.MOV.U32 R22, RZ, RZ, R34 ;  /* 0x000000ffff167224 */ /* 0x000fe400078e0022 */
[----:B------:R-:W-:Y:S05]  /*17e0*/  RET.REL.NODEC R24 `(_Z26tridiagonal_forward_kerneliiPdS_dii) ;  /* 0xffffffe818047950 */ /* 0x000fea0003c3ffff */
.L_x_74:
        /* <DEDUP_REMOVED lines=9> */
.L_x_95:


//--------------------- .text._Z15LU_setup_kerneliiddPdS_ --------------------------
	.section	.text._Z15LU_setup_kerneliiddPdS_,"ax",@progbits
	.align	128
        .global         _Z15LU_setup_kerneliiddPdS_
        .type           _Z15LU_setup_kerneliiddPdS_,@function
        .size           _Z15LU_setup_kerneliiddPdS_,(.L_x_96 - _Z15LU_setup_kerneliiddPdS_)
        .other          _Z15LU_setup_kerneliiddPdS_,@"STO_CUDA_ENTRY STV_DEFAULT"
_Z15LU_setup_kerneliiddPdS_:
.text._Z15LU_setup_kerneliiddPdS_:
[----:B------:R-:W-:Y:S01]  /*0000*/  LDC R1, c[0x0][0x37c] ;  /* 0x0000df00ff017b82 */ /* 0x000fe20000000800 */
[----:B------:R-:W0:Y:S07]  /*0010*/  S2R R3, SR_TID.X ;  /* 0x0000000000037919 */ /* 0x000e2e0000002100 */
[----:B------:R-:W0:Y:S01]  /*0020*/  S2UR UR6, SR_CTAID.X ;  /* 0x00000000000679c3 */ /* 0x000e220000002500 */
[----:B------:R-:W1:Y:S07]  /*0030*/  LDCU.64 UR4, c[0x0][0x380] ;  /* 0x00007000ff0477ac */ /* 0x000e6e0008000a00 */
[----:B------:R-:W0:Y:S01]  /*0040*/  LDC R0, c[0x0][0x360] ;  /* 0x0000d800ff007b82 */ /* 0x000e220000000800 */
[----:B-1----:R-:W-:Y:S01]  /*0050*/  UIMAD UR4, UR5, UR4, URZ ;  /* 0x00000004050472a4 */ /* 0x002fe2000f8e02ff */
[----:B0-----:R-:W-:-:S05]  /*0060*/  IMAD R0, R0, UR6, R3 ;  /* 0x0000000600007c24 */ /* 0x001fca000f8e0203 */
[----:B------:R-:W-:-:S13]  /*0070*/  ISETP.GE.AND P0, PT, R0, UR4, PT ;  /* 0x0000000400007c0c */ /* 0x000fda000bf06270 */
[----:B------:R-:W-:Y:S05]  /*0080*/  @P0 EXIT ;  /* 0x000000000000094d */ /* 0x000fea0003800000 */
[----:B------:R-:W0:Y:S02]  /*0090*/  LDC.64 R4, c[0x0][0x388] ;  /* 0x0000e200ff047b82 */ /* 0x000e240000000a00 */
        /* <DEDUP_REMOVED lines=9> */
[----:B------:R-:W-:Y:S10]  /*0130*/  @P0 BRA `(.L_x_75) ;  /* 0x00000000001c0947 */ /* 0x000ff40003800000 */
[----:B------:R-:W-:Y:S01]  /*0140*/  LOP3.LUT R2, R5, 0x7fffffff, RZ, 0xc0, !PT ;  /* 0x7fffffff05027812 */ /* 0x000fe200078ec0ff */
[----:B------:R-:W-:Y:S01]  /*0150*/  IMAD.MOV.U32 R8, RZ, RZ, R4 ;  /* 0x000000ffff087224 */ /* 0x000fe200078e0004 */
[----:B------:R-:W-:-:S03]  /*0160*/  MOV R4, 0x190 ;  /* 0x0000019000047802 */ /* 0x000fc60000000f00 */
[----:B------:R-:W-:-:S07]  /*0170*/  VIADD R10, R2, 0xfff00000 ;  /* 0xfff00000020a7836 */ /* 0x000fce0000000000 */
[----:B------:R-:W-:Y:S05]  /*0180*/  CALL.REL.NOINC `($__internal_3_$__cuda_sm20_dblrcp_rn_slowpath_v3) ;  /* 0x0000000000707944 */ /* 0x000fea0003c00000 */
[----:B------:R-:W-:Y:S01]  /*0190*/  MOV R2, R8 ;  /* 0x0000000800027202 */ /* 0x000fe20000000f00 */
[----:B------:R-:W-:-:S07]  /*01a0*/  IMAD.MOV.U32 R3, RZ, RZ, R9 ;  /* 0x000000ffff037224 */ /* 0x000fce00078e0009 */
.L_x_75:
        /* <DEDUP_REMOVED lines=16> */
[----:B------:R-:W-:Y:S05]  /*02b0*/  CALL.REL.NOINC `($__internal_3_$__cuda_sm20_dblrcp_rn_slowpath_v3) ;  /* 0x0000000000247944 */ /* 0x000fea0003c00000 */
.L_x_76:
[----:B------:R-:W0:Y:S01]  /*02c0*/  LDC.64 R4, c[0x0][0x398] ;  /* 0x0000e600ff047b82 */ /* 0x000e220000000a00 */
[----:B------:R-:W-:-:S07]  /*02d0*/  DADD R2, R8, R2 ;  /* 0x0000000008027229 */ /* 0x000fce0000000002 */
[----:B------:R-:W1:Y:S01]  /*02e0*/  LDC.64 R6, c[0x0][0x3a0] ;  /* 0x0000e800ff067b82 */ /* 0x000e620000000a00 */
[----:B------:R-:W-:Y:S01]  /*02f0*/  DMUL R2, R2, -2 ;  /* 0xc000000002027828 */ /* 0x000fe20000000000 */
[----:B0-----:R-:W-:-:S06]  /*0300*/  IMAD.WIDE R4, R0, 0x8, R4 ;  /* 0x0000000800047825 */ /* 0x001fcc00078e0204 */
[----:B------:R-:W-:Y:S01]  /*0310*/  STG.E.64 desc[UR4][R4.64], R2 ;  /* 0x0000000204007986 */ /* 0x000fe2000c101b04 */
[----:B-1----:R-:W-:-:S05]  /*0320*/  IMAD.WIDE R6, R0, 0x8, R6 ;  /* 0x0000000800067825 */ /* 0x002fca00078e0206 */
[----:B------:R-:W-:Y:S01]  /*0330*/  STG.E.64 desc[UR4][R6.64], R8 ;  /* 0x0000000806007986 */ /* 0x000fe2000c101b04 */
[----:B------:R-:W-:Y:S05]  /*0340*/  EXIT ;  /* 0x000000000000794d */ /* 0x000fea0003800000 */
        .weak           $__internal_3_$__cuda_sm20_dblrcp_rn_slowpath_v3
        .type           $__internal_3_$__cuda_sm20_dblrcp_rn_slowpath_v3,@function
        .size           $__internal_3_$__cuda_sm20_dblrcp_rn_slowpath_v3,(.L_x_96 - $__internal_3_$__cuda_sm20_dblrcp_rn_slowpath_v3)
$__internal_3_$__cuda_sm20_dblrcp_rn_slowpath_v3:
[----:B------:R-:W-:Y:S01]  /*0350*/  IMAD.MOV.U32 R6, RZ, RZ, R8 ;  /* 0x000000ffff067224 */ /* 0x000fe200078e0008 */
[----:B------:R-:W-:-:S06]  /*0360*/  MOV R7, R5 ;  /* 0x0000000500077202 */ /* 0x000fcc0000000f00 */
[----:B------:R-:W-:-:S14]  /*0370*/  DSETP.GTU.AND P0, PT, |R6|, +INF , PT ;  /* 0x7ff000000600742a */ /* 0x000fdc0003f0c200 */
[----:B------:R-:W-:Y:S05]  /*0380*/  @P0 BRA `(.L_x_77) ;  /* 0x00000000007c0947 */ /* 0x000fea0003800000 */
[----:B------:R-:W-:-:S05]  /*0390*/  LOP3.LUT R11, R5, 0x7fffffff, RZ, 0xc0, !PT ;  /* 0x7fffffff050b7812 */ /* 0x000fca00078ec0ff */
[----:B------:R-:W-:-:S05]  /*03a0*/  VIADD R5, R11, 0xffffffff ;  /* 0xffffffff0b057836 */ /* 0x000fca0000000000 */
[----:B------:R-:W-:-:S13]  /*03b0*/  ISETP.GE.U32.AND P0, PT, R5, 0x7fefffff, PT ;  /* 0x7fefffff0500780c */ /* 0x000fda0003f06070 */
[----:B------:R-:W-:Y:S01]  /*03c0*/  @P0 LOP3.LUT R9, R7, 0x7ff00000, RZ, 0x3c, !PT ;  /* 0x7ff0000007090812 */ /* 0x000fe200078e3cff */
[----:B------:R-:W-:Y:S01]  /*03d0*/  @P0 IMAD.MOV.U32 R8, RZ, RZ, RZ ;  /* 0x000000ffff080224 */ /* 0x000fe200078e00ff */
[----:B------:R-:W-:Y:S06]  /*03e0*/  @P0 BRA `(.L_x_78) ;  /* 0x00000000006c0947 */ /* 0x000fec0003800000 */
[----:B------:R-:W-:-:S13]  /*03f0*/  ISETP.GE.U32.AND P0, PT, R11, 0x1000001, PT ;  /* 0x010000010b00780c */ /* 0x000fda0003f06070 */
[----:B------:R-:W-:Y:S05]  /*0400*/  @!P0 BRA `(.L_x_79) ;  /* 0x0000000000348947 */ /* 0x000fea0003800000 */
[----:B------:R-:W-:Y:S01]  /*0410*/  IADD3 R9, PT, PT, R7, -0x3fe00000, RZ ;  /* 0xc020000007097810 */ /* 0x000fe20007ffe0ff */
[----:B------:R-:W-:-:S03]  /*0420*/  IMAD.MOV.U32 R8, RZ, RZ, R6 ;  /* 0x000000ffff087224 */ /* 0x000fc600078e0006 */
        /* <DEDUP_REMOVED lines=11> */
.L_x_79:
        /* <DEDUP_REMOVED lines=10> */
.L_x_77:
[----:B------:R-:W-:Y:S02]  /*0580*/  LOP3.LUT R9, R7, 0x80000, RZ, 0xfc, !PT ;  /* 0x0008000007097812 */ /* 0x000fe400078efcff */
[----:B------:R-:W-:-:S07]  /*0590*/  MOV R8, R6 ;  /* 0x0000000600087202 */ /* 0x000fce0000000f00 */
.L_x_78:
[----:B------:R-:W-:-:S04]  /*05a0*/  IMAD.MOV.U32 R5, RZ, RZ, 0x0 ;  /* 0x00000000ff057424 */ /* 0x000fc800078e00ff */
[----:B------:R-:W-:Y:S05]  /*05b0*/  RET.REL.NODEC R4 `(_Z15LU_setup_kerneliiddPdS_) ;  /* 0xfffffff804907950 */ /* 0x000fea0003c3ffff */
.L_x_80:
        /* <DEDUP_REMOVED lines=12> */
.L_x_96:


//--------------------- .text._Z21rhs_bc_anltsol_kerneliiddPdS_ --------------------------
	.section	.text._Z21rhs_bc_anltsol_kerneliiddPdS_,"ax",@progbits
	.align	128
        .global         _Z21rhs_bc_anltsol_kerneliiddPdS_
        .type           _Z21rhs_bc_anltsol_kerneliiddPdS_,@function
        .size           _Z21rhs_bc_anltsol_kerneliiddPdS_,(.L_x_97 - _Z21rhs_bc_anltsol_kerneliiddPdS_)
        .other          _Z21rhs_bc_anltsol_kerneliiddPdS_,@"STO_CUDA_ENTRY STV_DEFAULT"
_Z21rhs_bc_anltsol_kerneliiddPdS_:
.text._Z21rhs_bc_anltsol_kerneliiddPdS_:
[----:B------:R-:W0:Y:S01]  /*0000*/  LDC R1, c[0x0][0x37c] ;  /* 0x0000df00ff017b82 */ /* 0x000e220000000800 */
[----:B------:R-:W1:Y:S07]  /*0010*/  S2R R0, SR_TID.X ;  /* 0x0000000000007919 */ /* 0x000e6e0000002100 */
[----:B------:R-:W1:Y:S01]  /*0020*/  S2UR UR4, SR_CTAID.X ;  /* 0x00000000000479c3 */ /* 0x000e620000002500 */
[----:B0-----:R-:W-:-:S07]  /*0030*/  VIADD R1, R1, 0xffffffd8 ;  /* 0xffffffd801017836 */ /* 0x001fce0000000000 */
[----:B------:R-:W1:Y:S08]  /*0040*/  LDC R19, c[0x0][0x360] ;  /* 0x0000d800ff137b82 */ /* 0x000e700000000800 */
[----:B------:R-:W0:Y:S01]  /*0050*/  LDC.64 R2, c[0x0][0x380] ;  /* 0x0000e000ff027b82 */ /* 0x000e220000000a00 */
[----:B-1----:R-:W-:Y:S02]  /*0060*/  IMAD R19, R19, UR4, R0 ;  /* 0x0000000413137c24 */ /* 0x002fe4000f8e0200 */
[----:B0-----:R-:W-:-:S05]  /*0070*/  IMAD R0, R3, R2, RZ ;  /* 0x0000000203007224 */ /* 0x001fca00078e02ff */
[----:B------:R-:W-:-:S13]  /*0080*/  ISETP.GE.AND P0, PT, R19, R0, PT ;  /* 0x000000001300720c */ /* 0x000fda0003f06270 */
[----:B------:R-:W-:Y:S05]  /*0090*/  @P0 EXIT ;  /* 0x000000000000094d */ /* 0x000fea0003800000 */
[----:B------:R-:W-:Y:S01]  /*00a0*/  IABS R3, R2 ;  /* 0x0000000200037213 */ /* 0x000fe20000000000 */
[----:B------:R-:W0:Y:S01]  /*00b0*/  LDCU.64 UR4, c[0x0][0x388] ;  /* 0x00007100ff0477ac */ /* 0x000e220008000a00 */
[----:B------:R-:W-:Y:S02]  /*00c0*/  BSSY.RECONVERGENT B0, `(.L_x_81) ;  /* 0x000003a000007945 */ /* 0x000fe40003800200 */
[----:B------:R-:W1:Y:S01]  /*00d0*/  I2F.RP R0, R3 ;  /* 0x0000000300007306 */ /* 0x000e620000209400 */
[----:B------:R-:W2:Y:S07]  /*00e0*/  LDCU.64 UR6, c[0x0][0x390] ;  /* 0x00007200ff0677ac */ /* 0x000eae0008000a00 */
[----:B-1----:R-:W1:Y:S02]  /*00f0*/  MUFU.RCP R0, R0 ;  /* 0x0000000000007308 */ /* 0x002e640000001000 */
[----:B-1----:R-:W-:-:S06]  /*0100*/  VIADD R4, R0, 0xffffffe ;  /* 0x0ffffffe00047836 */ /* 0x002fcc0000000000 */
[----:B------:R1:W3:Y:S02]  /*0110*/  F2I.FTZ.U32.TRUNC.NTZ R5, R4 ;  /* 0x0000000400057305 */ /* 0x0002e4000021f000 */
[----:B-1----:R-:W-:Y:S02]  /*0120*/  IMAD.MOV.U32 R4, RZ, RZ, RZ ;  /* 0x000000ffff047224 */ /* 0x002fe400078e00ff */
[----:B---3--:R-:W-:-:S04]  /*0130*/  IMAD.MOV R6, RZ, RZ, -R5 ;  /* 0x000000ffff067224 */ /* 0x008fc800078e0a05 */
[----:B------:R-:W-:Y:S01]  /*0140*/  IMAD R7, R6, R3, RZ ;  /* 0x0000000306077224 */ /* 0x000fe200078e02ff */
[----:B------:R-:W-:-:S03]  /*0150*/  IABS R6, R19 ;  /* 0x0000001300067213 */ /* 0x000fc60000000000 */
[----:B------:R-:W-:-:S06]  /*0160*/  IMAD.HI.U32 R5, R5, R7, R4 ;  /* 0x0000000705057227 */ /* 0x000fcc00078e0004 */
[----:B------:R-:W-:-:S04]  /*0170*/  IMAD.HI.U32 R5, R5, R6, RZ ;  /* 0x0000000605057227 */ /* 0x000fc800078e00ff */
[----:B------:R-:W-:-:S04]  /*0180*/  IMAD.MOV R0, RZ, RZ, -R5 ;  /* 0x000000ffff007224 */ /* 0x000fc800078e0a05 */
[----:B------:R-:W-:-:S05]  /*0190*/  IMAD R0, R3, R0, R6 ;  /* 0x0000000003007224 */ /* 0x000fca00078e0206 */
[----:B------:R-:W-:-:S13]  /*01a0*/  ISETP.GT.U32.AND P1, PT, R3, R0, PT ;  /* 0x000000000300720c */ /* 0x000fda0003f24070 */
[----:B------:R-:W-:Y:S02]  /*01b0*/  @!P1 IMAD.IADD R0, R0, 0x1, -R3 ;  /* 0x0000000100009824 */ /* 0x000fe400078e0a03 */
[----:B------:R-:W-:Y:S01]  /*01c0*/  @!P1 VIADD R5, R5, 0x1 ;  /* 0x0000000105059836 */ /* 0x000fe20000000000 */
[----:B------:R-:W-:Y:S02]  /*01d0*/  ISETP.NE.AND P1, PT, R2, RZ, PT ;  /* 0x000000ff0200720c */ /* 0x000fe40003f25270 */
[----:B------:R-:W-:Y:S02]  /*01e0*/  ISETP.GE.U32.AND P0, PT, R0, R3, PT ;  /* 0x000000030000720c */ /* 0x000fe40003f06070 */
[----:B------:R-:W-:-:S04]  /*01f0*/  LOP3.LUT R0, R19, R2, RZ, 0x3c, !PT ;  /* 0x0000000213007212 */ /* 0x000fc800078e3cff */
[----:B------:R-:W-:-:S07]  /*0200*/  ISETP.GE.AND P2, PT, R0, RZ, PT ;  /* 0x000000ff0000720c */ /* 0x000fce0003f46270 */
[----:B------:R-:W-:-:S06]  /*0210*/  @P0 VIADD R5, R5, 0x1 ;  /* 0x0000000105050836 */ /* 0x000fcc0000000000 */
[----:B------:R-:W-:Y:S01]  /*0220*/  @!P2 IMAD.MOV R5, RZ, RZ, -R5 ;  /* 0x000000ffff05a224 */ /* 0x000fe200078e0a05 */
[----:B------:R-:W-:-:S05]  /*0230*/  @!P1 LOP3.LUT R5, RZ, R2, RZ, 0x33, !PT ;  /* 0x00000002ff059212 */ /* 0x000fca00078e33ff */
[----:B------:R-:W-:Y:S02]  /*0240*/  IMAD.MOV R0, RZ, RZ, -R5 ;  /* 0x000000ffff007224 */ /* 0x000fe400078e0a05 */
[----:B------:R-:W-:Y:S02]  /*0250*/  VIADD R6, R5, 0x1 ;  /* 0x0000000105067836 */ /* 0x000fe40000000000 */
[----:B------:R-:W-:Y:S02]  /*0260*/  IMAD R2, R2, R0, R19 ;  /* 0x0000000002027224 */ /* 0x000fe400078e0213 */
[----:B------:R-:W2:Y:S02]  /*0270*/  I2F.F64 R4, R6 ;  /* 0x0000000600047312 */ /* 0x000ea40000201c00 */
[----:B------:R-:W-:-:S06]  /*0280*/  VIADD R0, R2, 0x1 ;  /* 0x0000000102007836 */ /* 0x000fcc0000000000 */
[----:B------:R-:W0:Y:S01]  /*0290*/  I2F.F64 R2, R0 ;  /* 0x0000000000027312 */ /* 0x000e220000201c00 */
[----:B--2---:R-:W-:Y:S02]  /*02a0*/  DMUL R4, R4, UR6 ;  /* 0x0000000604047c28 */ /* 0x004fe40008000000 */
[----:B0-----:R-:W-:Y:S01]  /*02b0*/  DMUL R2, R2, UR4 ;  /* 0x0000000402027c28 */ /* 0x001fe20008000000 */
[----:B------:R-:W-:Y:S01]  /*02c0*/  UMOV UR4, 0x54442d18 ;  /* 0x54442d1800047882 */ /* 0x000fe20000000000 */
[----:B------:R-:W-:-:S06]  /*02d0*/  UMOV UR5, 0x400921fb ;  /* 0x400921fb00057882 */ /* 0x000fcc0000000000 */
[----:B------:R-:W-:Y:S01]  /*02e0*/  DMUL R16, R2, UR4 ;  /* 0x0000000402107c28 */ /* 0x000fe20008000000 */
[----:B------:R-:W0:Y:S07]  /*02f0*/  LDCU.64 UR4, c[0x0][0x358] ;  /* 0x00006b00ff0477ac */ /* 0x000e2e0008000a00 */
[----:B------:R-:W-:-:S14]  /*0300*/  DSETP.NEU.AND P0, PT, |R16|, +INF , PT ;  /* 0x7ff000001000742a */ /* 0x000fdc0003f0d200 */
[----:B------:R-:W-:Y:S01]  /*0310*/  @!P0 DMUL R2, RZ, R16 ;  /* 0x00000010ff028228 */ /* 0x000fe20000000000 */
[----:B------:R-:W-:Y:S01]  /*0320*/  @!P0 IMAD.MOV.U32 R0, RZ, RZ, RZ ;  /* 0x000000ffff008224 */ /* 0x000fe200078e00ff */
[----:B0-----:R-:W-:Y:S09]  /*0330*/  @!P0 BRA `(.L_x_82) ;  /* 0x0000000000488947 */ /* 0x001ff20003800000 */
[----:B------:R-:W-:Y:S01]  /*0340*/  UMOV UR6, 0x6dc9c883 ;  /* 0x6dc9c88300067882 */ /* 0x000fe20000000000 */
[----:B------:R-:W-:Y:S01]  /*0350*/  UMOV UR7, 0x3fe45f30 ;  /* 0x3fe45f3000077882 */ /* 0x000fe20000000000 */
[C---:B------:R-:W-:Y:S02]  /*0360*/  DSETP.GE.AND P0, PT, |R16|.reuse, 2.14748364800000000000e+09, PT ;  /* 0x41e000001000742a */ /* 0x040fe40003f06200 */
[----:B------:R-:W-:Y:S01]  /*0370*/  DMUL R6, R16, UR6 ;  /* 0x0000000610067c28 */ /* 0x000fe20008000000 */
[----:B------:R-:W-:Y:S01]  /*0380*/  UMOV UR6, 0x54442d18 ;  /* 0x54442d1800067882 */ /* 0x000fe20000000000 */
[----:B------:R-:W-:-:S04]  /*0390*/  UMOV UR7, 0x3ff921fb ;  /* 0x3ff921fb00077882 */ /* 0x000fc80000000000 */
[----:B------:R-:W0:Y:S08]  /*03a0*/  F2I.F64 R0, R6 ;  /* 0x0000000600007311 */ /* 0x000e300000301100 */
[----:B0-----:R-:W0:Y:S02]  /*03b0*/  I2F.F64 R2, R0 ;  /* 0x0000000000027312 */ /* 0x001e240000201c00 */
[----:B0-----:R-:W-:Y:S01]  /*03c0*/  DFMA R8, R2, -UR6, R16 ;  /* 0x8000000602087c2b */ /* 0x001fe20008000010 */
[----:B------:R-:W-:Y:S01]  /*03d0*/  UMOV UR6, 0x33145c00 ;  /* 0x33145c0000067882 */ /* 0x000fe20000000000 */
[----:B------:R-:W-:-:S06]  /*03e0*/  UMOV UR7, 0x3c91a626 ;  /* 0x3c91a62600077882 */ /* 0x000fcc0000000000 */
[----:B------:R-:W-:Y:S01]  /*03f0*/  DFMA R8, R2, -UR6, R8 ;  /* 0x8000000602087c2b */ /* 0x000fe20008000008 */
[----:B------:R-:W-:Y:S01]  /*0400*/  UMOV UR6, 0x252049c0 ;  /* 0x252049c000067882 */ /* 0x000fe20000000000 */
[----:B------:R-:W-:-:S06]  /*0410*/  UMOV UR7, 0x397b839a ;  /* 0x397b839a00077882 */ /* 0x000fcc0000000000 */
[----:B------:R-:W-:Y:S01]  /*0420*/  DFMA R2, R2, -UR6, R8 ;  /* 0x8000000602027c2b */ /* 0x000fe20008000008 */
[----:B------:R-:W-:Y:S10]  /*0430*/  @!P0 BRA `(.L_x_82) ;  /* 0x0000000000088947 */ /* 0x000ff40003800000 */
[----:B------:R-:W-:-:S07]  /*0440*/  MOV R12, 0x460 ;  /* 0x00000460000c7802 */ /* 0x000fce0000000f00 */
[----:B------:R-:W-:Y:S05]  /*0450*/  CALL.REL.NOINC `($_Z21rhs_bc_anltsol_kerneliiddPdS_$__internal_trig_reduction_slowpathd) ;  /* 0x0000000400887944 */ /* 0x000fea0003c00000 */
.L_x_82:
[----:B------:R-:W-:Y:S05]  /*0460*/  BSYNC.RECONVERGENT B0 ;  /* 0x0000000000007941 */ /* 0x000fea0003800200 */
.L_x_81:
[----:B------:R-:W0:Y:S01]  /*0470*/  LDCU.64 UR6, c[0x4][0x8] ;  /* 0x01000100ff0677ac */ /* 0x000e220008000a00 */
[----:B------:R-:W-:-:S05]  /*0480*/  IMAD.SHL.U32 R6, R0, 0x40, RZ ;  /* 0x0000004000067824 */ /* 0x000fca00078e00ff */
[----:B------:R-:W-:-:S04]  /*0490*/  LOP3.LUT R6, R6, 0x40, RZ, 0xc0, !PT ;  /* 0x0000004006067812 */ /* 0x000fc800078ec0ff */
[----:B0-----:R-:W-:-:S05]  /*04a0*/  IADD3 R16, P0, PT, R6, UR6, RZ ;  /* 0x0000000606107c10 */ /* 0x001fca000ff1e0ff */
[----:B------:R-:W-:-:S05]  /*04b0*/  IMAD.X R17, RZ, RZ, UR7, P0 ;  /* 0x00000007ff117e24 */ /* 0x000fca00080e06ff */
[----:B------:R-:W2:Y:S04]  /*04c0*/  LDG.E.128.CONSTANT R8, desc[UR4][R16.64] ;  /* 0x0000000410087981 */ /* 0x000ea8000c1e9d00 */
[----:B------:R-:W3:Y:S04]  /*04d0*/  LDG.E.128.CONSTANT R12, desc[UR4][R16.64+0x10] ;  /* 0x00001004100c7981 */ /* 0x000ee8000c1e9d00 */
[----:B------:R0:W4:Y:S01]  /*04e0*/  LDG.E.128.CONSTANT R20, desc[UR4][R16.64+0x20] ;  /* 0x0000200410147981 */ /* 0x000122000c1e9d00 */
[----:B------:R-:W-:Y:S01]  /*04f0*/  LOP3.LUT R6, R0, 0x1, RZ, 0xc0, !PT ;  /* 0x0000000100067812 */ /* 0x000fe200078ec0ff */
[----:B------:R-:W-:Y:S01]  /*0500*/  IMAD.MOV.U32 R24, RZ, RZ, 0x20fd8164 ;  /* 0x20fd8164ff187424 */ /* 0x000fe200078e00ff */
[----:B------:R-:W-:Y:S01]  /*0510*/  UMOV UR6, 0x54442d18 ;  /* 0x54442d1800067882 */ /* 0x000fe20000000000 */
[----:B------:R-:W-:Y:S01]  /*0520*/  IMAD.MOV.U32 R18, RZ, RZ, 0x3da8ff83 ;  /* 0x3da8ff83ff127424 */ /* 0x000fe200078e00ff */
[----:B------:R-:W-:Y:S01]  /*0530*/  ISETP.NE.U32.AND P0, PT, R6, 0x1, PT ;  /* 0x000000010600780c */ /* 0x000fe20003f05070 */
[----:B------:R-:W-:Y:S01]  /*0540*/  DMUL R6, R2, R2 ;  /* 0x0000000202067228 */ /* 0x000fe20000000000 */
[----:B------:R-:W-:Y:S01]  /*0550*/  UMOV UR7, 0x400921fb ;  /* 0x400921fb00077882 */ /* 0x000fe20000000000 */
[----:B------:R-:W-:Y:S01]  /*0560*/  BSSY.RECONVERGENT B0, `(.L_x_83) ;  /* 0x0000028000007945 */ /* 0x000fe20003800200 */
[----:B------:R-:W-:Y:S01]  /*0570*/  FSEL R24, R24, -8.06006814911005101289e+34, !P0 ;  /* 0xf9785eba18187808 */ /* 0x000fe20004000000 */
[----:B0-----:R-:W-:Y:S01]  /*0580*/  DMUL R16, R4, UR6 ;  /* 0x0000000604107c28 */ /* 0x001fe20008000000 */
[----:B------:R-:W-:-:S07]  /*0590*/  FSEL R25, -R18, 0.11223486810922622681, !P0 ;  /* 0x3de5db6512197808 */ /* 0x000fce0004000100 */
[----:B------:R-:W-:Y:S02]  /*05a0*/  DSETP.NEU.AND P1, PT, |R16|, +INF , PT ;  /* 0x7ff000001000742a */ /* 0x000fe40003f2d200 */
[----:B--2---:R-:W-:-:S08]  /*05b0*/  DFMA R8, R6, R24, R8 ;  /* 0x000000180608722b */ /* 0x004fd00000000008 */
[----:B------:R-:W-:-:S08]  /*05c0*/  DFMA R8, R6, R8, R10 ;  /* 0x000000080608722b */ /* 0x000fd0000000000a */
[----:B---3--:R-:W-:-:S08]  /*05d0*/  DFMA R8, R6, R8, R12 ;  /* 0x000000080608722b */ /* 0x008fd0000000000c */
[----:B------:R-:W-:-:S08]  /*05e0*/  DFMA R8, R6, R8, R14 ;  /* 0x000000080608722b */ /* 0x000fd0000000000e */
[----:B----4-:R-:W-:-:S08]  /*05f0*/  DFMA R8, R6, R8, R20 ;  /* 0x000000080608722b */ /* 0x010fd00000000014 */
[----:B------:R-:W-:-:S08]  /*0600*/  DFMA R8, R6, R8, R22 ;  /* 0x000000080608722b */ /* 0x000fd00000000016 */
[----:B------:R-:W-:Y:S02]  /*0610*/  DFMA R2, R8, R2, R2 ;  /* 0x000000020802722b */ /* 0x000fe40000000002 */
[----:B------:R-:W-:-:S10]  /*0620*/  DFMA R6, R6, R8, 1 ;  /* 0x3ff000000606742b */ /* 0x000fd40000000008 */
[----:B------:R-:W-:Y:S02]  /*0630*/  FSEL R6, R6, R2, !P0 ;  /* 0x0000000206067208 */ /* 0x000fe40004000000 */
[----:B------:R-:W-:Y:S01]  /*0640*/  FSEL R7, R7, R3, !P0 ;  /* 0x0000000307077208 */ /* 0x000fe20004000000 */
[----:B------:R-:W-:Y:S01]  /*0650*/  @!P1 DMUL R2, RZ, R16 ;  /* 0x00000010ff029228 */ /* 0x000fe20000000000 */
[----:B------:R-:W-:Y:S01]  /*0660*/  LOP3.LUT P0, RZ, R0, 0x2, RZ, 0xc0, !PT ;  /* 0x0000000200ff7812 */ /* 0x000fe2000780c0ff */
[----:B------:R-:W-:-:S03]  /*0670*/  @!P1 IMAD.MOV.U32 R0, RZ, RZ, RZ ;  /* 0x000000ffff009224 */ /* 0x000fc600078e00ff */
[----:B------:R-:W-:-:S10]  /*0680*/  DADD R4, RZ, -R6 ;  /* 0x00000000ff047229 */ /* 0x000fd40000000806 */
[----:B------:R-:W-:Y:S02]  /*0690*/  FSEL R4, R6, R4, !P0 ;  /* 0x0000000406047208 */ /* 0x000fe40004000000 */
[----:B------:R-:W-:Y:S01]  /*06a0*/  FSEL R5, R7, R5, !P0 ;  /* 0x0000000507057208 */ /* 0x000fe20004000000 */
[----:B------:R-:W-:Y:S06]  /*06b0*/  @!P1 BRA `(.L_x_84) ;  /* 0x0000000000489947 */ /* 0x000fec0003800000 */
        /* <DEDUP_REMOVED lines=18> */
.L_x_84:
[----:B------:R-:W-:Y:S05]  /*07e0*/  BSYNC.RECONVERGENT B0 ;  /* 0x0000000000007941 */ /* 0x000fea0003800200 */
.L_x_83:
[----:B------:R-:W0:Y:S01]  /*07f0*/  LDCU.64 UR6, c[0x4][0x8] ;  /* 0x01000100ff0677ac */ /* 0x000e220008000a00 */
[----:B------:R-:W-:-:S05]  /*0800*/  IMAD.SHL.U32 R6, R0, 0x40, RZ ;  /* 0x0000004000067824 */ /* 0x000fca00078e00ff */
[----:B------:R-:W-:-:S04]  /*0810*/  LOP3.LUT R6, R6, 0x40, RZ, 0xc0, !PT ;  /* 0x0000004006067812 */ /* 0x000fc800078ec0ff */
[----:B0-----:R-:W-:-:S05]  /*0820*/  IADD3 R16, P0, PT, R6, UR6, RZ ;  /* 0x0000000606107c10 */ /* 0x001fca000ff1e0ff */
[----:B------:R-:W-:-:S05]  /*0830*/  IMAD.X R17, RZ, RZ, UR7, P0 ;  /* 0x00000007ff117e24 */ /* 0x000fca00080e06ff */
[----:B------:R-:W2:Y:S04]  /*0840*/  LDG.E.128.CONSTANT R8, desc[UR4][R16.64] ;  /* 0x0000000410087981 */ /* 0x000ea8000c1e9d00 */
[----:B------:R-:W3:Y:S04]  /*0850*/  LDG.E.128.CONSTANT R12, desc[UR4][R16.64+0x10] ;  /* 0x00001004100c7981 */ /* 0x000ee8000c1e9d00 */
[----:B------:R-:W4:Y:S01]  /*0860*/  LDG.E.128.CONSTANT R20, desc[UR4][R16.64+0x20] ;  /* 0x0000200410147981 */ /* 0x000f22000c1e9d00 */
[----:B------:R-:W-:Y:S01]  /*0870*/  LOP3.LUT R6, R0, 0x1, RZ, 0xc0, !PT ;  /* 0x0000000100067812 */ /* 0x000fe200078ec0ff */
[----:B------:R-:W-:Y:S01]  /*0880*/  IMAD.MOV.U32 R24, RZ, RZ, 0x20fd8164 ;  /* 0x20fd8164ff187424 */ /* 0x000fe200078e00ff */
[----:B------:R-:W-:Y:S01]  /*0890*/  UMOV UR6, 0xc9be45de ;  /* 0xc9be45de00067882 */ /* 0x000fe20000000000 */
[----:B------:R-:W-:Y:S01]  /*08a0*/  IMAD.MOV.U32 R18, RZ, RZ, 0x3da8ff83 ;  /* 0x3da8ff83ff127424 */ /* 0x000fe200078e00ff */
[----:B------:R-:W-:Y:S01]  /*08b0*/  ISETP.NE.U32.AND P0, PT, R6, 0x1, PT ;  /* 0x000000010600780c */ /* 0x000fe20003f05070 */
[----:B------:R-:W-:Y:S01]  /*08c0*/  DMUL R6, R2, R2 ;  /* 0x0000000202067228 */ /* 0x000fe20000000000 */
[----:B------:R-:W-:-:S02]  /*08d0*/  UMOV UR7, 0x4033bd3c ;  /* 0x4033bd3c00077882 */ /* 0x000fc40000000000 */
[----:B------:R-:W-:Y:S02]  /*08e0*/  FSEL R24, R24, -8.06006814911005101289e+34, !P0 ;  /* 0xf9785eba18187808 */ /* 0x000fe40004000000 */
[----:B------:R-:W-:-:S06]  /*08f0*/  FSEL R25, -R18, 0.11223486810922622681, !P0 ;  /* 0x3de5db6512197808 */ /* 0x000fcc0004000100 */
[----:B--2---:R-:W-:-:S08]  /*0900*/  DFMA R8, R6, R24, R8 ;  /* 0x000000180608722b */ /* 0x004fd00000000008 */
[C---:B------:R-:W-:Y:S01]  /*0910*/  DFMA R8, R6.reuse, R8, R10 ;  /* 0x000000080608722b */ /* 0x040fe2000000000a */
[----:B------:R-:W0:Y:S07]  /*0920*/  LDC.64 R10, c[0x0][0x3a0] ;  /* 0x0000e800ff0a7b82 */ /* 0x000e2e0000000a00 */
[C---:B---3--:R-:W-:Y:S01]  /*0930*/  DFMA R8, R6.reuse, R8, R12 ;  /* 0x000000080608722b */ /* 0x048fe2000000000c */
[----:B------:R-:W1:Y:S07]  /*0940*/  LDC.64 R12, c[0x0][0x398] ;  /* 0x0000e600ff0c7b82 */ /* 0x000e6e0000000a00 */
[----:B------:R-:W-:-:S08]  /*0950*/  DFMA R8, R6, R8, R14 ;  /* 0x000000080608722b */ /* 0x000fd0000000000e */
[----:B----4-:R-:W-:-:S08]  /*0960*/  DFMA R8, R6, R8, R20 ;  /* 0x000000080608722b */ /* 0x010fd00000000014 */
[----:B------:R-:W-:-:S08]  /*0970*/  DFMA R8, R6, R8, R22 ;  /* 0x000000080608722b */ /* 0x000fd00000000016 */
[----:B------:R-:W-:Y:S02]  /*0980*/  DFMA R2, R8, R2, R2 ;  /* 0x000000020802722b */ /* 0x000fe40000000002 */
[----:B------:R-:W-:-:S10]  /*0990*/  DFMA R6, R6, R8, 1 ;  /* 0x3ff000000606742b */ /* 0x000fd40000000008 */
[----:B------:R-:W-:Y:S02]  /*09a0*/  FSEL R8, R6, R2, !P0 ;  /* 0x0000000206087208 */ /* 0x000fe40004000000 */
[----:B------:R-:W-:Y:S01]  /*09b0*/  FSEL R9, R7, R3, !P0 ;  /* 0x0000000307097208 */ /* 0x000fe20004000000 */
[----:B------:R-:W-:Y:S01]  /*09c0*/  DMUL R6, R4, UR6 ;  /* 0x0000000604067c28 */ /* 0x000fe20008000000 */
[----:B------:R-:W-:-:S04]  /*09d0*/  LOP3.LUT P0, RZ, R0, 0x2, RZ, 0xc0, !PT ;  /* 0x0000000200ff7812 */ /* 0x000fc8000780c0ff */
[----:B------:R-:W-:-:S10]  /*09e0*/  DADD R2, RZ, -R8 ;  /* 0x00000000ff027229 */ /* 0x000fd40000000808 */
[----:B------:R-:W-:Y:S02]  /*09f0*/  FSEL R2, R8, R2, !P0 ;  /* 0x0000000208027208 */ /* 0x000fe40004000000 */
[----:B------:R-:W-:Y:S01]  /*0a00*/  FSEL R3, R9, R3, !P0 ;  /* 0x0000000309037208 */ /* 0x000fe20004000000 */
[----:B-1----:R-:W-:-:S05]  /*0a10*/  IMAD.WIDE R8, R19, 0x8, R12 ;  /* 0x0000000813087825 */ /* 0x002fca00078e020c */
[----:B------:R-:W-:Y:S02]  /*0a20*/  DMUL R4, R4, R2 ;  /* 0x0000000204047228 */ /* 0x000fe40000000000 */
[----:B------:R-:W-:Y:S01]  /*0a30*/  DMUL R6, R2, R6 ;  /* 0x0000000602067228 */ /* 0x000fe20000000000 */
[----:B0-----:R-:W-:-:S05]  /*0a40*/  IMAD.WIDE R2, R19, 0x8, R10 ;  /* 0x0000000813027825 */ /* 0x001fca00078e020a */
[----:B------:R-:W-:Y:S04]  /*0a50*/  STG.E.64 desc[UR4][R2.64], R4 ;  /* 0x0000000402007986 */ /* 0x000fe8000c101b04 */
[----:B------:R-:W-:Y:S01]  /*0a60*/  STG.E.64 desc[UR4][R8.64], R6 ;  /* 0x0000000608007986 */ /* 0x000fe2000c101b04 */
[----:B------:R-:W-:Y:S05]  /*0a70*/  EXIT ;  /* 0x000000000000794d */ /* 0x000fea0003800000 */
        .type           $_Z21rhs_bc_anltsol_kerneliiddPdS_$__internal_trig_reduction_slowpathd,@function
        .size           $_Z21rhs_bc_anltsol_kerneliiddPdS_$__internal_trig_reduction_slowpathd,(.L_x_97 - $_Z21rhs_bc_anltsol_kerneliiddPdS_$__internal_trig_reduction_slowpathd)
$_Z21rhs_bc_anltsol_kerneliiddPdS_$__internal_trig_reduction_slowpathd:
[----:B------:R-:W-:Y:S01]  /*0a80*/  SHF.R.U32.HI R10, RZ, 0x14, R17 ;  /* 0x00000014ff0a7819 */ /* 0x000fe20000011611 */
[----:B------:R-:W-:-:S03]  /*0a90*/  IMAD.MOV.U32 R2, RZ, RZ, RZ ;  /* 0x000000ffff027224 */ /* 0x000fc600078e00ff */
[----:B------:R-:W-:-:S04]  /*0aa0*/  LOP3.LUT R0, R10, 0x7ff, RZ, 0xc0, !PT ;  /* 0x000007ff0a007812 */ /* 0x000fc800078ec0ff */
[----:B------:R-:W-:-:S13]  /*0ab0*/  ISETP.NE.AND P0, PT, R0, 0x7ff, PT ;  /* 0x000007ff0000780c */ /* 0x000fda0003f05270 */
[----:B------:R-:W-:Y:S05]  /*0ac0*/  @!P0 BRA `(.L_x_85) ;  /* 0x0000000800488947 */ /* 0x000fea0003800000 */
[----:B------:R-:W-:Y:S01]  /*0ad0*/  VIADD R0, R0, 0xfffffc00 ;  /* 0xfffffc0000007836 */ /* 0x000fe20000000000 */
[----:B------:R-:W-:Y:S01]  /*0ae0*/  BSSY.RECONVERGENT B1, `(.L_x_86) ;  /* 0x000002f000017945 */ /* 0x000fe20003800200 */
[----:B------:R-:W-:-:S03]  /*0af0*/  CS2R R8, SRZ ;  /* 0x0000000000087805 */ /* 0x000fc6000001ff00 */
[----:B------:R-:W-:Y:S02]  /*0b00*/  SHF.R.U32.HI R15, RZ, 0x6, R0 ;  /* 0x00000006ff0f7819 */ /* 0x000fe40000011600 */
[----:B------:R-:W-:Y:S02]  /*0b10*/  ISETP.GE.U32.AND P0, PT, R0, 0x80, PT ;  /* 0x000000800000780c */ /* 0x000fe40003f06070 */
[C---:B------:R-:W-:Y:S02]  /*0b20*/  IADD3 R0, PT, PT, -R15.reuse, 0x13, RZ ;  /* 0x000000130f007810 */ /* 0x040fe40007ffe1ff */
[----:B------:R-:W-:Y:S02]  /*0b30*/  IADD3 R11, PT, PT, -R15, 0xf, RZ ;  /* 0x0000000f0f0b7810 */ /* 0x000fe40007ffe1ff */
[----:B------:R-:W-:-:S04]  /*0b40*/  SEL R0, R0, 0x12, P0 ;  /* 0x0000001200007807 */ /* 0x000fc80000000000 */
[----:B------:R-:W-:-:S13]  /*0b50*/  ISETP.GE.AND P0, PT, R11, R0, PT ;  /* 0x000000000b00720c */ /* 0x000fda0003f06270 */
[----:B------:R-:W-:Y:S05]  /*0b60*/  @P0 BRA `(.L_x_87) ;  /* 0x0000000000980947 */ /* 0x000fea0003800000 */
[----:B------:R-:W0:Y:S01]  /*0b70*/  LDC.64 R2, c[0x0][0x358] ;  /* 0x0000d600ff027b82 */ /* 0x000e220000000a00 */
[C---:B------:R-:W-:Y:S01]  /*0b80*/  SHF.L.U64.HI R21, R16.reuse, 0xb, R17 ;  /* 0x0000000b10157819 */ /* 0x040fe20000010211 */
[----:B------:R-:W-:Y:S01]  /*0b90*/  BSSY.RECONVERGENT B2, `(.L_x_88) ;  /* 0x0000022000027945 */ /* 0x000fe20003800200 */
[----:B------:R-:W-:Y:S01]  /*0ba0*/  IMAD.SHL.U32 R13, R16, 0x800, RZ ;  /* 0x00000800100d7824 */ /* 0x000fe200078e00ff */
[----:B------:R-:W-:Y:S01]  /*0bb0*/  IADD3 R14, PT, PT, RZ, -R15, -R0 ;  /* 0x8000000fff0e7210 */ /* 0x000fe20007ffe800 */
[----:B------:R-:W-:Y:S01]  /*0bc0*/  IMAD.MOV.U32 R16, RZ, RZ, RZ ;  /* 0x000000ffff107224 */ /* 0x000fe200078e00ff */
[----:B------:R-:W-:Y:S02]  /*0bd0*/  CS2R R8, SRZ ;  /* 0x0000000000087805 */ /* 0x000fe4000001ff00 */
[----:B------:R-:W-:-:S07]  /*0be0*/  LOP3.LUT R21, R21, 0x80000000, RZ, 0xfc, !PT ;  /* 0x8000000015157812 */ /* 0x000fce00078efcff */
.L_x_89:
[----:B------:R-:W1:Y:S01]  /*0bf0*/  LDC.64 R6, c[0x4][RZ] ;  /* 0x01000000ff067b82 */ /* 0x000e620000000a00 */
[----:B0-----:R-:W-:Y:S02]  /*0c00*/  R2UR UR6, R2 ;  /* 0x00000000020672ca */ /* 0x001fe400000e0000 */
[----:B------:R-:W-:Y:S01]  /*0c10*/  R2UR UR7, R3 ;  /* 0x00000000030772ca */ /* 0x000fe200000e0000 */
[----:B-1----:R-:W-:-:S12]  /*0c20*/  IMAD.WIDE R6, R11, 0x8, R6 ;  /* 0x000000080b067825 */ /* 0x002fd800078e0206 */
[----:B------:R-:W2:Y:S01]  /*0c30*/  LDG.E.64.CONSTANT R6, desc[UR6][R6.64] ;  /* 0x0000000606067981 */ /* 0x000ea2000c1e9b00 */
[----:B------:R-:W-:Y:S02]  /*0c40*/  VIADD R14, R14, 0x1 ;  /* 0x000000010e0e7836 */ /* 0x000fe40000000000 */
[----:B------:R-:W-:Y:S02]  /*0c50*/  VIADD R11, R11, 0x1 ;  /* 0x000000010b0b7836 */ /* 0x000fe40000000000 */
[----:B--2---:R-:W-:-:S04]  /*0c60*/  IMAD.WIDE.U32 R8, P2, R6, R13, R8 ;  /* 0x0000000d06087225 */ /* 0x004fc80007840008 */
[----:B------:R-:W-:Y:S02]  /*0c70*/  IMAD R23, R6, R21, RZ ;  /* 0x0000001506177224 */ /* 0x000fe400078e02ff */
[CC--:B------:R-:W-:Y:S02]  /*0c80*/  IMAD R18, R7.reuse, R13.reuse, RZ ;  /* 0x0000000d07127224 */ /* 0x0c0fe400078e02ff */
[----:B------:R-:W-:Y:S01]  /*0c90*/  IMAD.HI.U32 R25, R7, R13, RZ ;  /* 0x0000000d07197227 */ /* 0x000fe200078e00ff */
[----:B------:R-:W-:-:S03]  /*0ca0*/  IADD3 R9, P0, PT, R23, R9, RZ ;  /* 0x0000000917097210 */ /* 0x000fc60007f1e0ff */
[----:B------:R-:W-:Y:S01]  /*0cb0*/  IMAD R23, R16, 0x8, R1 ;  /* 0x0000000810177824 */ /* 0x000fe200078e0201 */
[----:B------:R-:W-:Y:S01]  /*0cc0*/  IADD3 R9, P1, PT, R18, R9, RZ ;  /* 0x0000000912097210 */ /* 0x000fe20007f3e0ff */
[----:B------:R-:W-:-:S04]  /*0cd0*/  IMAD.HI.U32 R18, R6, R21, RZ ;  /* 0x0000001506127227 */ /* 0x000fc800078e00ff */
[----:B------:R-:W-:Y:S01]  /*0ce0*/  IMAD.X R6, RZ, RZ, R18, P2 ;  /* 0x000000ffff067224 */ /* 0x000fe200010e0612 */
[----:B------:R0:W-:Y:S01]  /*0cf0*/  STL.64 [R23], R8 ;  /* 0x0000000817007387 */ /* 0x0001e20000100a00 */
[----:B------:R-:W-:-:S03]  /*0d00*/  IMAD.HI.U32 R18, R7, R21, RZ ;  /* 0x0000001507127227 */ /* 0x000fc600078e00ff */
[----:B------:R-:W-:Y:S01]  /*0d10*/  IADD3.X R6, P0, PT, R25, R6, RZ, P0, !PT ;  /* 0x0000000619067210 */ /* 0x000fe2000071e4ff */
[----:B------:R-:W-:Y:S02]  /*0d20*/  IMAD R7, R7, R21, RZ ;  /* 0x0000001507077224 */ /* 0x000fe400078e02ff */
[----:B------:R-:W-:-:S03]  /*0d30*/  VIADD R16, R16, 0x1 ;  /* 0x0000000110107836 */ /* 0x000fc60000000000 */
[----:B------:R-:W-:Y:S01]  /*0d40*/  IADD3.X R7, P1, PT, R7, R6, RZ, P1, !PT ;  /* 0x0000000607077210 */ /* 0x000fe20000f3e4ff */
[----:B------:R-:W-:Y:S01]  /*0d50*/  IMAD.X R6, RZ, RZ, R18, P0 ;  /* 0x000000ffff067224 */ /* 0x000fe200000e0612 */
[----:B------:R-:W-:-:S03]  /*0d60*/  ISETP.NE.AND P0, PT, R14, -0xf, PT ;  /* 0xfffffff10e00780c */ /* 0x000fc60003f05270 */
[----:B------:R-:W-:Y:S02]  /*0d70*/  IMAD.X R6, RZ, RZ, R6, P1 ;  /* 0x000000ffff067224 */ /* 0x000fe400008e0606 */
[----:B0-----:R-:W-:Y:S02]  /*0d80*/  IMAD.MOV.U32 R8, RZ, RZ, R7 ;  /* 0x000000ffff087224 */ /* 0x001fe400078e0007 */
[----:B------:R-:W-:-:S06]  /*0d90*/  IMAD.MOV.U32 R9, RZ, RZ, R6 ;  /* 0x000000ffff097224 */ /* 0x000fcc00078e0006 */
[----:B------:R-:W-:Y:S05]  /*0da0*/  @P0 BRA `(.L_x_89) ;  /* 0xfffffffc00900947 */ /* 0x000fea000383ffff */
[----:B------:R-:W-:Y:S05]  /*0db0*/  BSYNC.RECONVERGENT B2 ;  /* 0x0000000000027941 */ /* 0x000fea0003800200 */
.L_x_88:
[----:B------:R-:W-:-:S07]  /*0dc0*/  IMAD.MOV.U32 R11, RZ, RZ, R0 ;  /* 0x000000ffff0b7224 */ /* 0x000fce00078e0000 */
.L_x_87:
[----:B------:R-:W-:Y:S05]  /*0dd0*/  BSYNC.RECONVERGENT B1 ;  /* 0x0000000000017941 */ /* 0x000fea0003800200 */
.L_x_86:
[----:B------:R-:W-:Y:S01]  /*0de0*/  LOP3.LUT P0, R25, R10, 0x3f, RZ, 0xc0, !PT ;  /* 0x0000003f0a197812 */ /* 0x000fe2000780c0ff */
[----:B------:R-:W-:-:S04]  /*0df0*/  IMAD.IADD R0, R15, 0x1, R11 ;  /* 0x000000010f007824 */ /* 0x000fc800078e020b */
[----:B------:R-:W-:-:S05]  /*0e00*/  IMAD.U32 R27, R0, 0x8, R1 ;  /* 0x00000008001b7824 */ /* 0x000fca00078e0001 */
[----:B------:R0:W-:Y:S04]  /*0e10*/  STL.64 [R27+-0x78], R8 ;  /* 0xffff88081b007387 */ /* 0x0001e80000100a00 */
[----:B------:R-:W2:Y:S04]  /*0e20*/  @P0 LDL.64 R14, [R1+0x8] ;  /* 0x00000800010e0983 */ /* 0x000ea80000100a00 */
[----:B------:R-:W3:Y:S04]  /*0e30*/  LDL.64 R6, [R1+0x10] ;  /* 0x0000100001067983 */ /* 0x000ee80000100a00 */
[----:B------:R-:W4:Y:S01]  /*0e40*/  LDL.64 R2, [R1+0x18] ;  /* 0x0000180001027983 */ /* 0x000f220000100a00 */
[----:B------:R-:W-:Y:S01]  /*0e50*/  @P0 LOP3.LUT R0, R25, 0x3f, RZ, 0x3c, !PT ;  /* 0x0000003f19000812 */ /* 0x000fe200078e3cff */
[----:B------:R-:W-:Y:S01]  /*0e60*/  BSSY.RECONVERGENT B1, `(.L_x_90) ;  /* 0x0000034000017945 */ /* 0x000fe20003800200 */
[----:B--2---:R-:W-:-:S02]  /*0e70*/  @P0 SHF.R.U64 R11, R14, 0x1, R15 ;  /* 0x000000010e0b0819 */ /* 0x004fc4000000120f */
[----:B------:R-:W-:Y:S02]  /*0e80*/  @P0 SHF.R.U32.HI R13, RZ, 0x1, R15 ;  /* 0x00000001ff0d0819 */ /* 0x000fe4000001160f */
[CC--:B---3--:R-:W-:Y:S02]  /*0e90*/  @P0 SHF.L.U32 R15, R6.reuse, R25.reuse, RZ ;  /* 0x00000019060f0219 */ /* 0x0c8fe400000006ff */
[----:B0-----:R-:W-:Y:S02]  /*0ea0*/  @P0 SHF.R.U64 R8, R11, R0, R13 ;  /* 0x000000000b080219 */ /* 0x001fe4000000120d */
[--C-:B------:R-:W-:Y:S02]  /*0eb0*/  @P0 SHF.R.U32.HI R23, RZ, 0x1, R7.reuse ;  /* 0x00000001ff170819 */ /* 0x100fe40000011607 */
[C-C-:B------:R-:W-:Y:S02]  /*0ec0*/  @P0 SHF.R.U64 R21, R6.reuse, 0x1, R7.reuse ;  /* 0x0000000106150819 */ /* 0x140fe40000001207 */
[----:B------:R-:W-:-:S02]  /*0ed0*/  @P0 SHF.L.U64.HI R10, R6, R25, R7 ;  /* 0x00000019060a0219 */ /* 0x000fc40000010207 */
[----:B------:R-:W-:Y:S02]  /*0ee0*/  @P0 SHF.R.U32.HI R9, RZ, R0, R13 ;  /* 0x00000000ff090219 */ /* 0x000fe4000001160d */
[----:B------:R-:W-:Y:S02]  /*0ef0*/  @P0 LOP3.LUT R6, R15, R8, RZ, 0xfc, !PT ;  /* 0x000000080f060212 */ /* 0x000fe400078efcff */
[----:B----4-:R-:W-:Y:S02]  /*0f00*/  @P0 SHF.L.U32 R11, R2, R25, RZ ;  /* 0x00000019020b0219 */ /* 0x010fe400000006ff */
[----:B------:R-:W-:Y:S01]  /*0f10*/  @P0 SHF.R.U64 R14, R21, R0, R23 ;  /* 0x00000000150e0219 */ /* 0x000fe20000001217 */
[----:B------:R-:W-:Y:S01]  /*0f20*/  IMAD.SHL.U32 R8, R6, 0x4, RZ ;  /* 0x0000000406087824 */ /* 0x000fe200078e00ff */
[----:B------:R-:W-:Y:S02]  /*0f30*/  @P0 LOP3.LUT R7, R10, R9, RZ, 0xfc, !PT ;  /* 0x000000090a070212 */ /* 0x000fe400078efcff */
[----:B------:R-:W-:-:S02]  /*0f40*/  @P0 SHF.L.U64.HI R25, R2, R25, R3 ;  /* 0x0000001902190219 */ /* 0x000fc40000010203 */
[----:B------:R-:W-:Y:S02]  /*0f50*/  @P0 LOP3.LUT R2, R11, R14, RZ, 0xfc, !PT ;  /* 0x0000000e0b020212 */ /* 0x000fe400078efcff */
[----:B------:R-:W-:Y:S02]  /*0f60*/  @P0 SHF.R.U32.HI R0, RZ, R0, R23 ;  /* 0x00000000ff000219 */ /* 0x000fe40000011617 */
[----:B------:R-:W-:Y:S02]  /*0f70*/  SHF.L.U64.HI R14, R6, 0x2, R7 ;  /* 0x00000002060e7819 */ /* 0x000fe40000010207 */
[----:B------:R-:W-:Y:S02]  /*0f80*/  @P0 LOP3.LUT R3, R25, R0, RZ, 0xfc, !PT ;  /* 0x0000000019030212 */ /* 0x000fe400078efcff */
[----:B------:R-:W-:Y:S02]  /*0f90*/  SHF.L.W.U32.HI R7, R7, 0x2, R2 ;  /* 0x0000000207077819 */ /* 0x000fe40000010e02 */
[----:B------:R-:W-:-:S02]  /*0fa0*/  IADD3 RZ, P0, PT, RZ, -R8, RZ ;  /* 0x80000008ffff7210 */ /* 0x000fc40007f1e0ff */
[----:B------:R-:W-:Y:S02]  /*0fb0*/  LOP3.LUT R0, RZ, R14, RZ, 0x33, !PT ;  /* 0x0000000eff007212 */ /* 0x000fe400078e33ff */
[----:B------:R-:W-:Y:S02]  /*0fc0*/  SHF.L.W.U32.HI R2, R2, 0x2, R3 ;  /* 0x0000000202027819 */ /* 0x000fe40000010e03 */
[----:B------:R-:W-:Y:S02]  /*0fd0*/  LOP3.LUT R6, RZ, R7, RZ, 0x33, !PT ;  /* 0x00000007ff067212 */ /* 0x000fe400078e33ff */
[----:B------:R-:W-:Y:S02]  /*0fe0*/  IADD3.X R9, P0, PT, RZ, R0, RZ, P0, !PT ;  /* 0x00000000ff097210 */ /* 0x000fe4000071e4ff */
[----:B------:R-:W-:Y:S02]  /*0ff0*/  LOP3.LUT R10, RZ, R2, RZ, 0x33, !PT ;  /* 0x00000002ff0a7212 */ /* 0x000fe400078e33ff */
[----:B------:R-:W-:-:S02]  /*1000*/  IADD3.X R0, P1, PT, RZ, R6, RZ, P0, !PT ;  /* 0x00000006ff007210 */ /* 0x000fc4000073e4ff */
[----:B------:R-:W-:-:S03]  /*1010*/  ISETP.GT.U32.AND P2, PT, R7, -0x1, PT ;  /* 0xffffffff0700780c */ /* 0x000fc60003f44070 */
[----:B------:R-:W-:Y:S01]  /*1020*/  IMAD.X R11, RZ, RZ, R10, P1 ;  /* 0x000000ffff0b7224 */ /* 0x000fe200008e060a */
[----:B------:R-:W-:-:S04]  /*1030*/  ISETP.GT.AND.EX P0, PT, R2, -0x1, PT, P2 ;  /* 0xffffffff0200780c */ /* 0x000fc80003f04320 */
[----:B------:R-:W-:Y:S02]  /*1040*/  SEL R6, R2, R11, P0 ;  /* 0x0000000b02067207 */ /* 0x000fe40000000000 */
[----:B------:R-:W-:Y:S02]  /*1050*/  SEL R15, R7, R0, P0 ;  /* 0x00000000070f7207 */ /* 0x000fe40000000000 */
[----:B------:R-:W-:Y:S02]  /*1060*/  ISETP.NE.U32.AND P1, PT, R6, RZ, PT ;  /* 0x000000ff0600720c */ /* 0x000fe40003f25070 */
[----:B------:R-:W-:Y:S02]  /*1070*/  SEL R11, R14, R9, P0 ;  /* 0x000000090e0b7207 */ /* 0x000fe40000000000 */
[----:B------:R-:W-:Y:S01]  /*1080*/  SEL R7, R15, R6, !P1 ;  /* 0x000000060f077207 */ /* 0x000fe20004800000 */
[----:B------:R-:W-:-:S05]  /*1090*/  @!P0 IMAD.MOV R8, RZ, RZ, -R8 ;  /* 0x000000ffff088224 */ /* 0x000fca00078e0a08 */
[----:B------:R-:W0:Y:S02]  /*10a0*/  FLO.U32 R7, R7 ;  /* 0x0000000700077300 */ /* 0x000e2400000e0000 */
[C---:B0-----:R-:W-:Y:S02]  /*10b0*/  IADD3 R10, PT, PT, -R7.reuse, 0x1f, RZ ;  /* 0x0000001f070a7810 */ /* 0x041fe40007ffe1ff */
[----:B------:R-:W-:-:S03]  /*10c0*/  IADD3 R0, PT, PT, -R7, 0x3f, RZ ;  /* 0x0000003f07007810 */ /* 0x000fc60007ffe1ff */
[----:B------:R-:W-:-:S05]  /*10d0*/  @P1 IMAD.MOV R0, RZ, RZ, R10 ;  /* 0x000000ffff001224 */ /* 0x000fca00078e020a */
[----:B------:R-:W-:-:S13]  /*10e0*/  ISETP.NE.AND P1, PT, R0, RZ, PT ;  /* 0x000000ff0000720c */ /* 0x000fda0003f25270 */
[----:B------:R-:W-:Y:S05]  /*10f0*/  @!P1 BRA `(.L_x_91) ;  /* 0x0000000000289947 */ /* 0x000fea0003800000 */
[--C-:B------:R-:W-:Y:S02]  /*1100*/  SHF.R.U64 R9, R8, 0x1, R11.reuse ;  /* 0x0000000108097819 */ /* 0x100fe4000000120b */
[C---:B------:R-:W-:Y:S02]  /*1110*/  LOP3.LUT R7, R0.reuse, 0x3f, RZ, 0xc0, !PT ;  /* 0x0000003f00077812 */ /* 0x040fe400078ec0ff */
[----:B------:R-:W-:Y:S02]  /*1120*/  SHF.R.U32.HI R11, RZ, 0x1, R11 ;  /* 0x00000001ff0b7819 */ /* 0x000fe4000001160b */
[----:B------:R-:W-:Y:S02]  /*1130*/  LOP3.LUT R8, R0, 0x3f, RZ, 0xc, !PT ;  /* 0x0000003f00087812 */ /* 0x000fe400078e0cff */
[CC--:B------:R-:W-:Y:S02]  /*1140*/  SHF.L.U64.HI R13, R15.reuse, R7.reuse, R6 ;  /* 0x000000070f0d7219 */ /* 0x0c0fe40000010206 */
[----:B------:R-:W-:-:S02]  /*1150*/  SHF.L.U32 R7, R15, R7, RZ ;  /* 0x000000070f077219 */ /* 0x000fc400000006ff */
[-CC-:B------:R-:W-:Y:S02]  /*1160*/  SHF.R.U64 R6, R9, R8.reuse, R11.reuse ;  /* 0x0000000809067219 */ /* 0x180fe4000000120b */
[----:B------:R-:W-:Y:S02]  /*1170*/  SHF.R.U32.HI R8, RZ, R8, R11 ;  /* 0x00000008ff087219 */ /* 0x000fe4000001160b */
[----:B------:R-:W-:Y:S02]  /*1180*/  LOP3.LUT R15, R7, R6, RZ, 0xfc, !PT ;  /* 0x00000006070f7212 */ /* 0x000fe400078efcff */
[----:B------:R-:W-:-:S07]  /*1190*/  LOP3.LUT R6, R13, R8, RZ, 0xfc, !PT ;  /* 0x000000080d067212 */ /* 0x000fce00078efcff */
.L_x_91:
[----:B------:R-:W-:Y:S05]  /*11a0*/  BSYNC.RECONVERGENT B1 ;  /* 0x0000000000017941 */ /* 0x000fea0003800200 */
.L_x_90:
[----:B------:R-:W-:-:S04]  /*11b0*/  IMAD.WIDE.U32 R10, R15, 0x2168c235, RZ ;  /* 0x2168c2350f0a7825 */ /* 0x000fc800078e00ff */
[----:B------:R-:W-:Y:S01]  /*11c0*/  IMAD.MOV.U32 R8, RZ, RZ, R11 ;  /* 0x000000ffff087224 */ /* 0x000fe200078e000b */
[----:B------:R-:W-:Y:S01]  /*11d0*/  IADD3 RZ, P1, PT, R10, R10, RZ ;  /* 0x0000000a0aff7210 */ /* 0x000fe20007f3e0ff */
[----:B------:R-:W-:Y:S02]  /*11e0*/  IMAD.MOV.U32 R9, RZ, RZ, RZ ;  /* 0x000000ffff097224 */ /* 0x000fe400078e00ff */
[----:B------:R-:W-:-:S04]  /*11f0*/  IMAD.HI.U32 R7, R6, -0x36f0255e, RZ ;  /* 0xc90fdaa206077827 */ /* 0x000fc800078e00ff */
[----:B------:R-:W-:-:S04]  /*1200*/  IMAD.WIDE.U32 R8, R15, -0x36f0255e, R8 ;  /* 0xc90fdaa20f087825 */ /* 0x000fc800078e0008 */
[C---:B------:R-:W-:Y:S02]  /*1210*/  IMAD R11, R6.reuse, -0x36f0255e, RZ ;  /* 0xc90fdaa2060b7824 */ /* 0x040fe400078e02ff */
[----:B------:R-:W-:-:S04]  /*1220*/  IMAD.WIDE.U32 R8, P2, R6, 0x2168c235, R8 ;  /* 0x2168c23506087825 */ /* 0x000fc80007840008 */
[----:B------:R-:W-:Y:S01]  /*1230*/  IMAD.X R6, RZ, RZ, R7, P2 ;  /* 0x000000ffff067224 */ /* 0x000fe200010e0607 */
[----:B------:R-:W-:Y:S02]  /*1240*/  IADD3 R7, P2, PT, R11, R9, RZ ;  /* 0x000000090b077210 */ /* 0x000fe40007f5e0ff */
[----:B------:R-:W-:Y:S02]  /*1250*/  IADD3.X RZ, P1, PT, R8, R8, RZ, P1, !PT ;  /* 0x0000000808ff7210 */ /* 0x000fe40000f3e4ff */
[C---:B------:R-:W-:Y:S01]  /*1260*/  ISETP.GT.U32.AND P3, PT, R7.reuse, RZ, PT ;  /* 0x000000ff0700720c */ /* 0x040fe20003f64070 */
[----:B------:R-:W-:Y:S01]  /*1270*/  IMAD.X R6, RZ, RZ, R6, P2 ;  /* 0x000000ffff067224 */ /* 0x000fe200010e0606 */
[----:B------:R-:W-:-:S04]  /*1280*/  IADD3.X R8, P2, PT, R7, R7, RZ, P1, !PT ;  /* 0x0000000707087210 */ /* 0x000fc80000f5e4ff */
[C---:B------:R-:W-:Y:S01]  /*1290*/  ISETP.GT.AND.EX P1, PT, R6.reuse, RZ, PT, P3 ;  /* 0x000000ff0600720c */ /* 0x040fe20003f24330 */
[----:B------:R-:W-:-:S03]  /*12a0*/  IMAD.X R9, R6, 0x1, R6, P2 ;  /* 0x0000000106097824 */ /* 0x000fc600010e0606 */
[----:B------:R-:W-:Y:S02]  /*12b0*/  SEL R8, R8, R7, P1 ;  /* 0x0000000708087207 */ /* 0x000fe40000800000 */
[----:B------:R-:W-:Y:S02]  /*12c0*/  SEL R7, R9, R6, P1 ;  /* 0x0000000609077207 */ /* 0x000fe40000800000 */
[----:B------:R-:W-:Y:S02]  /*12d0*/  IADD3 R6, P2, PT, R8, 0x1, RZ ;  /* 0x0000000108067810 */ /* 0x000fe40007f5e0ff */
[----:B------:R-:W-:Y:S02]  /*12e0*/  SEL R9, RZ, 0xffffffff, !P1 ;  /* 0xffffffffff097807 */ /* 0x000fe40004800000 */
[----:B------:R-:W-:Y:S01]  /*12f0*/  LOP3.LUT P1, R17, R17, 0x80000000, RZ, 0xc0, !PT ;  /* 0x8000000011117812 */ /* 0x000fe2000782c0ff */
[----:B------:R-:W-:Y:S02]  /*1300*/  IMAD.X R7, RZ, RZ, R7, P2 ;  /* 0x000000ffff077224 */ /* 0x000fe400010e0607 */
[----:B------:R-:W-:Y:S01]  /*1310*/  IMAD.IADD R0, R9, 0x1, -R0 ;  /* 0x0000000109007824 */ /* 0x000fe200078e0a00 */
[----:B------:R-:W-:-:S02]  /*1320*/  SHF.R.U32.HI R9, RZ, 0x1e, R3 ;  /* 0x0000001eff097819 */ /* 0x000fc40000011603 */
[----:B------:R-:W-:Y:S01]  /*1330*/  SHF.R.U64 R6, R6, 0xa, R7 ;  /* 0x0000000a06067819 */ /* 0x000fe20000001207 */
[----:B------:R-:W-:Y:S01]  /*1340*/  IMAD.SHL.U32 R0, R0, 0x100000, RZ ;  /* 0x0010000000007824 */ /* 0x000fe200078e00ff */
[----:B------:R-:W-:Y:S02]  /*1350*/  LEA.HI R2, R2, R9, RZ, 0x1 ;  /* 0x0000000902027211 */ /* 0x000fe400078f08ff */
[----:B------:R-:W-:Y:S02]  /*1360*/  IADD3 R6, P2, PT, R6, 0x1, RZ ;  /* 0x0000000106067810 */ /* 0x000fe40007f5e0ff */
[----:B------:R-:W-:Y:S01]  /*1370*/  @!P0 LOP3.LUT R17, R17, 0x80000000, RZ, 0x3c, !PT ;  /* 0x8000000011118812 */ /* 0x000fe200078e3cff */
[----:B------:R-:W-:Y:S01]  /*1380*/  @P1 IMAD.MOV R2, RZ, RZ, -R2 ;  /* 0x000000ffff021224 */ /* 0x000fe200078e0a02 */
[----:B------:R-:W-:-:S04]  /*1390*/  LEA.HI.X R7, R7, RZ, RZ, 0x16, P2 ;  /* 0x000000ff07077211 */ /* 0x000fc800010fb4ff */
[--C-:B------:R-:W-:Y:S02]  /*13a0*/  SHF.R.U64 R6, R6, 0x1, R7.reuse ;  /* 0x0000000106067819 */ /* 0x100fe40000001207 */
[----:B------:R-:W-:Y:S02]  /*13b0*/  SHF.R.U32.HI R3, RZ, 0x1, R7 ;  /* 0x00000001ff037819 */ /* 0x000fe40000011607 */
[----:B------:R-:W-:-:S04]  /*13c0*/  IADD3 R16, P2, P3, RZ, RZ, R6 ;  /* 0x000000ffff107210 */ /* 0x000fc80007b5e006 */
[----:B------:R-:W-:-:S04]  /*13d0*/  IADD3.X R0, PT, PT, R0, 0x3fe00000, R3, P2, P3 ;  /* 0x3fe0000000007810 */ /* 0x000fc800017e6403 */
[----:B------:R-:W-:-:S07]  /*13e0*/  LOP3.LUT R17, R0, R17, RZ, 0xfc, !PT ;  /* 0x0000001100117212 */ /* 0x000fce00078efcff */
.L_x_85:
[----:B------:R-:W-:Y:S02]  /*13f0*/  IMAD.MOV.U32 R13, RZ, RZ, 0x0 ;  /* 0x00000000ff0d7424 */ /* 0x000fe400078e00ff */
[----:B------:R-:W-:Y:S02]  /*1400*/  IMAD.MOV.U32 R0, RZ, RZ, R2 ;  /* 0x000000ffff007224 */ /* 0x000fe400078e0002 */
[----:B------:R-:W-:Y:S02]  /*1410*/  IMAD.MOV.U32 R2, RZ, RZ, R16 ;  /* 0x000000ffff027224 */ /* 0x000fe400078e0010 */
[----:B------:R-:W-:Y:S01]  /*1420*/  IMAD.MOV.U32 R3, RZ, RZ, R17 ;  /* 0x000000ffff037224 */ /* 0x000fe200078e0011 */
[----:B------:R-:W-:Y:S06]  /*1430*/  RET.REL.NODEC R12 `(_Z21rhs_bc_anltsol_kerneliiddPdS_) ;  /* 0xffffffe80cf07950 */ /* 0x000fec0003c3ffff */
.L_x_92:
        /* <DEDUP_REMOVED lines=12> */
.L_x_97:


//--------------------- .nv.global.init           --------------------------
	.section	.nv.global.init,"aw",@progbits
	.align	16
.nv.global.init:
	.type		__cudart_sin_cos_coeffs,@object
	.size		__cudart_sin_cos_coeffs,(__cudart_i2opi_d - __cudart_sin_cos_coeffs)
__cudart_sin_cos_coeffs:
        /*0000*/ 	.byte	0x46, 0xd2, 0xb0, 0x2c, 0xf1, 0xe5, 0x5a, 0xbe, 0x92, 0xe3, 0xac, 0x69, 0xe3, 0x1d, 0xc7, 0x3e
        /*0010*/ 	.byte	0xa1, 0x62, 0xdb, 0x19, 0xa0, 0x01, 0x2a, 0xbf, 0x18, 0x08, 0x11, 0x11, 0x11, 0x11, 0x81, 0x3f
        /*0020*/ 	.byte	0x54, 0x55, 0x55, 0x55, 0x55, 0x55, 0xc5, 0xbf, 0x00, 0x00, 0x00, 0x00, 0x00, 0x00, 0x00, 0x00
        /*0030*/ 	.byte	0x00, 0x00, 0x00, 0x00, 0x00, 0x00, 0x00, 0x00, 0x64, 0x81, 0xfd, 0x20, 0x83, 0xff, 0xa8, 0xbd
        /*0040*/ 	.byte	0x28, 0x85, 0xef, 0xc1, 0xa7, 0xee, 0x21, 0x3e, 0xd9, 0xe6, 0x06, 0x8e, 0x4f, 0x7e, 0x92, 0xbe
        /*0050*/ 	.byte	0xe9, 0xbc, 0xdd, 0x19, 0xa0, 0x01, 0xfa, 0x3e, 0x47, 0x5d, 0xc1, 0x16, 0x6c, 0xc1, 0x56, 0xbf
        /*0060*/ 	.byte	0x51, 0x55, 0x55, 0x55, 0x55, 0x55, 0xa5, 0x3f, 0x00, 0x00, 0x00, 0x00, 0x00, 0x00, 0xe0, 0xbf
        /*0070*/ 	.byte	0x00, 0x00, 0x00, 0x00, 0x00, 0x00, 0xf0, 0x3f, 0x00, 0x00, 0x00, 0x00, 0x00, 0x00, 0x00, 0x00
	.type		__cudart_i2opi_d,@object
	.size		__cudart_i2opi_d,(.L_0 - __cudart_i2opi_d)
__cudart_i2opi_d:
        /* <DEDUP_REMOVED lines=9> */
.L_0:


//--------------------- .nv.shared._Z16reduction_kernelPdS_i --------------------------
	.section	.nv.shared._Z16reduction_kernelPdS_i,"aw",@nobits
	.sectionflags	@""
	.align	16
	.zero		1024


//--------------------- .nv.shared.reserved.0     --------------------------
	.section	.nv.shared.reserved.0,"aw",@nobits
	.weak		__nv_reservedSMEM_offset_0_alias
	.size		__nv_reservedSMEM_offset_0_alias, 0, 64
	.other		__nv_reservedSMEM_offset_0_alias,@"STO_CUDA_RESERVED_SHARED STV_DEFAULT"
__nv_reservedSMEM_offset_0_alias:
	.zero		0
	.zero		64


//--------------------- .nv.shared._Z17residual2D_kerneliiddPdS_S_ --------------------------
	.section	.nv.shared._Z17residual2D_kerneliiddPdS_S_,"aw",@nobits
	.sectionflags	@""
	.align	16
	.zero		1024


//--------------------- .nv.shared._Z27tridiagonal_backward_kerneliiPdS_S_dii --------------------------
	.section	.nv.shared._Z27tridiagonal_backward_kerneliiPdS_S_dii,"aw",@nobits
	.sectionflags	@""
	.align	16
	.zero		1024


//--------------------- .nv.shared._Z26tridiagonal_forward_kerneliiPdS_dii --------------------------
	.section	.nv.shared._Z26tridiagonal_forward_kerneliiPdS_dii,"aw",@nobits
	.sectionflags	@""
	.align	16
	.zero		1024


//--------------------- .nv.shared._Z15LU_setup_kerneliiddPdS_ --------------------------
	.section	.nv.shared._Z15LU_setup_kerneliiddPdS_,"aw",@nobits
	.sectionflags	@""
	.align	16
	.zero		1024


//--------------------- .nv.shared._Z21rhs_bc_anltsol_kerneliiddPdS_ --------------------------
	.section	.nv.shared._Z21rhs_bc_anltsol_kerneliiddPdS_,"aw",@nobits
	.sectionflags	@""
	.align	16
	.zero		1024


//--------------------- .nv.constant0._Z16reduction_kernelPdS_i --------------------------
	.section	.nv.constant0._Z16reduction_kernelPdS_i,"a",@progbits
	.sectionflags	@""
	.align	4
.nv.constant0._Z16reduction_kernelPdS_i:
	.zero		916


//--------------------- .nv.constant0._Z17residual2D_kerneliiddPdS_S_ --------------------------
	.section	.nv.constant0._Z17residual2D_kerneliiddPdS_S_,"a",@progbits
	.sectionflags	@""
	.align	4
.nv.constant0._Z17residual2D_kerneliiddPdS_S_:
	.zero		944


//--------------------- .nv.constant0._Z27tridiagonal_backward_kerneliiPdS_S_dii --------------------------
	.section	.nv.constant0._Z27tridiagonal_backward_kerneliiPdS_S_dii,"a",@progbits
	.sectionflags	@""
	.align	4
.nv.constant0._Z27tridiagonal_backward_kerneliiPdS_S_dii:
	.zero		944


//--------------------- .nv.constant0._Z26tridiagonal_forward_kerneliiPdS_dii --------------------------
	.section	.nv.constant0._Z26tridiagonal_forward_kerneliiPdS_dii,"a",@progbits
	.sectionflags	@""
	.align	4
.nv.constant0._Z26tridiagonal_forward_kerneliiPdS_dii:
	.zero		936


//--------------------- .nv.constant0._Z15LU_setup_kerneliiddPdS_ --------------------------
	.section	.nv.constant0._Z15LU_setup_kerneliiddPdS_,"a",@progbits
	.sectionflags	@""
	.align	4
.nv.constant0._Z15LU_setup_kerneliiddPdS_:
	.zero		936


//--------------------- .nv.constant0._Z21rhs_bc_anltsol_kerneliiddPdS_ --------------------------
	.section	.nv.constant0._Z21rhs_bc_anltsol_kerneliiddPdS_,"a",@progbits
	.sectionflags	@""
	.align	4
.nv.constant0._Z21rhs_bc_anltsol_kerneliiddPdS_:
	.zero		936


//--------------------- SYMBOLS --------------------------

	.type		.nv.reservedSmem.offset0,@object
	.size		.nv.reservedSmem.offset0,0x4
	.type		.nv.reservedSmem.cap,@object
	.size		.nv.reservedSmem.cap,0x4
